//
// Generated by NVIDIA NVVM Compiler
//
// Compiler Build ID: CL-36424714
// Cuda compilation tools, release 13.0, V13.0.88
// Based on NVVM 20.0.0
//

.version 9.0
.target sm_100
.address_size 64

	// .globl	_Z4calcPfS_ii
// _ZZ4calcPfS_iiE13cached_points has been demoted

.visible .entry _Z4calcPfS_ii(
	.param .u64 .ptr .align 1 _Z4calcPfS_ii_param_0,
	.param .u64 .ptr .align 1 _Z4calcPfS_ii_param_1,
	.param .u32 _Z4calcPfS_ii_param_2,
	.param .u32 _Z4calcPfS_ii_param_3
)
{
	.reg .pred 	%p<11>;
	.reg .b32 	%r<32>;
	.reg .b32 	%f<92>;
	.reg .b64 	%rd<14>;
	.reg .b64 	%fd<13>;
	// demoted variable
	.shared .align 4 .b8 _ZZ4calcPfS_iiE13cached_points[5120];
	ld.param.u64 	%rd3, [_Z4calcPfS_ii_param_0];
	ld.param.u32 	%r12, [_Z4calcPfS_ii_param_2];
	ld.param.u32 	%r13, [_Z4calcPfS_ii_param_3];
	cvta.to.global.u64 	%rd1, %rd3;
	mov.u32 	%r14, %ctaid.x;
	mov.u32 	%r15, %ntid.x;
	mov.u32 	%r1, %tid.x;
	mad.lo.s32 	%r2, %r14, %r15, %r1;
	setp.ge.s32 	%p1, %r2, %r13;
	@%p1 bra 	$L__BB0_11;
	mul.lo.s32 	%r17, %r2, 10;
	mul.wide.s32 	%rd5, %r17, 4;
	add.s64 	%rd6, %rd1, %rd5;
	ld.global.f32 	%f1, [%rd6];
	ld.global.f32 	%f2, [%rd6+4];
	ld.global.f32 	%f3, [%rd6+8];
	ld.global.f32 	%f4, [%rd6+12];
	ld.global.f32 	%f26, [%rd6+16];
	ld.global.f32 	%f27, [%rd6+20];
	ld.global.f32 	%f28, [%rd6+24];
	ld.global.f32 	%f29, [%rd6+28];
	ld.global.f32 	%f30, [%rd6+32];
	ld.global.f32 	%f31, [%rd6+36];
	cvt.rn.f32.s32 	%f32, %r12;
	fma.rn.f32 	%f33, %f26, %f32, %f1;
	mul.f32 	%f34, %f32, %f32;
	mul.f32 	%f35, %f34, %f29;
	fma.rn.f32 	%f5, %f35, 0f3F000000, %f33;
	fma.rn.f32 	%f36, %f27, %f32, %f2;
	mul.f32 	%f37, %f34, %f30;
	fma.rn.f32 	%f6, %f37, 0f3F000000, %f36;
	fma.rn.f32 	%f38, %f28, %f32, %f3;
	mul.f32 	%f39, %f34, %f31;
	fma.rn.f32 	%f7, %f39, 0f3F000000, %f38;
	fma.rn.f32 	%f8, %f29, %f32, %f26;
	fma.rn.f32 	%f9, %f30, %f32, %f27;
	fma.rn.f32 	%f10, %f31, %f32, %f28;
	mad.lo.s32 	%r29, %r1, 10, 9;
	mov.b32 	%r30, 0;
	cvt.f64.f32 	%fd2, %f4;
	mul.f64 	%fd3, %fd2, 0d3DD25868F4DEAE16;
$L__BB0_2:
	ld.param.u64 	%rd12, [_Z4calcPfS_ii_param_0];
	mul.wide.u32 	%rd7, %r29, 4;
	cvta.to.global.u64 	%rd8, %rd12;
	add.s64 	%rd2, %rd8, %rd7;
	shl.b32 	%r6, %r30, 7;
	add.s32 	%r18, %r6, %r1;
	setp.ge.s32 	%p2, %r18, %r13;
	@%p2 bra 	$L__BB0_4;
	ld.global.f32 	%f40, [%rd2];
	mov.u32 	%r19, _ZZ4calcPfS_iiE13cached_points;
	mad.lo.s32 	%r20, %r1, 40, %r19;
	st.shared.f32 	[%r20], %f40;
$L__BB0_4:
	bar.sync 	0;
	mov.f32 	%f88, 0f00000000;
	mov.b32 	%r31, 0;
	mov.f32 	%f87, %f88;
	mov.f32 	%f86, %f88;
$L__BB0_5:
	add.s32 	%r8, %r31, %r6;
	setp.ge.s32 	%p3, %r8, %r13;
	setp.eq.s32 	%p4, %r8, %r2;
	or.pred  	%p5, %p3, %p4;
	@%p5 bra 	$L__BB0_7;
	mov.u32 	%r22, _ZZ4calcPfS_iiE13cached_points;
	mad.lo.s32 	%r23, %r31, 40, %r22;
	ld.shared.f32 	%f42, [%r23];
	sub.f32 	%f43, %f42, %f1;
	ld.shared.f32 	%f44, [%r23+4];
	sub.f32 	%f45, %f44, %f2;
	ld.shared.f32 	%f46, [%r23+8];
	sub.f32 	%f47, %f46, %f3;
	mul.f32 	%f48, %f45, %f45;
	fma.rn.f32 	%f49, %f43, %f43, %f48;
	fma.rn.f32 	%f50, %f47, %f47, %f49;
	sqrt.rn.f32 	%f51, %f50;
	ld.shared.f32 	%f52, [%r23+12];
	cvt.f64.f32 	%fd1, %f52;
	mul.f64 	%fd4, %fd3, %fd1;
	fma.rn.f32 	%f53, %f51, %f51, 0f358637BE;
	cvt.f64.f32 	%fd5, %f53;
	div.rn.f64 	%fd6, %fd4, %fd5;
	cvt.rn.f32.f64 	%f54, %fd6;
	mul.f32 	%f55, %f43, %f54;
	div.rn.f32 	%f56, %f55, %f51;
	add.f32 	%f86, %f86, %f56;
	mul.f32 	%f57, %f45, %f54;
	div.rn.f32 	%f58, %f57, %f51;
	add.f32 	%f87, %f87, %f58;
	mul.f32 	%f59, %f47, %f54;
	div.rn.f32 	%f60, %f59, %f51;
	add.f32 	%f88, %f88, %f60;
$L__BB0_7:
	bar.sync 	0;
	add.s32 	%r24, %r8, 1;
	setp.ge.s32 	%p6, %r24, %r13;
	setp.eq.s32 	%p7, %r24, %r2;
	or.pred  	%p8, %p6, %p7;
	@%p8 bra 	$L__BB0_9;
	mov.u32 	%r25, _ZZ4calcPfS_iiE13cached_points;
	mad.lo.s32 	%r26, %r31, 40, %r25;
	ld.shared.f32 	%f61, [%r26+40];
	sub.f32 	%f62, %f61, %f1;
	ld.shared.f32 	%f63, [%r26+44];
	sub.f32 	%f64, %f63, %f2;
	ld.shared.f32 	%f65, [%r26+48];
	sub.f32 	%f66, %f65, %f3;
	mul.f32 	%f67, %f64, %f64;
	fma.rn.f32 	%f68, %f62, %f62, %f67;
	fma.rn.f32 	%f69, %f66, %f66, %f68;
	sqrt.rn.f32 	%f70, %f69;
	ld.shared.f32 	%f71, [%r26+52];
	cvt.f64.f32 	%fd7, %f71;
	mul.f64 	%fd10, %fd3, %fd7;
	fma.rn.f32 	%f72, %f70, %f70, 0f358637BE;
	cvt.f64.f32 	%fd11, %f72;
	div.rn.f64 	%fd12, %fd10, %fd11;
	cvt.rn.f32.f64 	%f73, %fd12;
	mul.f32 	%f74, %f62, %f73;
	div.rn.f32 	%f75, %f74, %f70;
	add.f32 	%f86, %f86, %f75;
	mul.f32 	%f76, %f64, %f73;
	div.rn.f32 	%f77, %f76, %f70;
	add.f32 	%f87, %f87, %f77;
	mul.f32 	%f78, %f66, %f73;
	div.rn.f32 	%f79, %f78, %f70;
	add.f32 	%f88, %f88, %f79;
$L__BB0_9:
	bar.sync 	0;
	add.s32 	%r31, %r31, 2;
	setp.ne.s32 	%p9, %r31, 128;
	@%p9 bra 	$L__BB0_5;
	ld.param.u64 	%rd13, [_Z4calcPfS_ii_param_1];
	cvta.to.global.u64 	%rd9, %rd13;
	mul.lo.s32 	%r27, %r2, 10;
	mul.wide.s32 	%rd10, %r27, 4;
	add.s64 	%rd11, %rd9, %rd10;
	st.global.f32 	[%rd11], %f5;
	st.global.f32 	[%rd11+4], %f6;
	st.global.f32 	[%rd11+8], %f7;
	st.global.f32 	[%rd11+12], %f4;
	st.global.f32 	[%rd11+16], %f8;
	st.global.f32 	[%rd11+20], %f9;
	st.global.f32 	[%rd11+24], %f10;
	div.rn.f32 	%f80, %f86, %f4;
	st.global.f32 	[%rd11+28], %f80;
	div.rn.f32 	%f81, %f87, %f4;
	st.global.f32 	[%rd11+32], %f81;
	div.rn.f32 	%f82, %f88, %f4;
	st.global.f32 	[%rd11+36], %f82;
	add.s32 	%r30, %r30, 1;
	add.s32 	%r29, %r29, 1280;
	mov.u32 	%r28, %nctaid.x;
	setp.ne.s32 	%p10, %r30, %r28;
	@%p10 bra 	$L__BB0_2;
$L__BB0_11:
	ret;

}


// ===== COMPILED SASS (sm_100) =====

	.target	sm_100

	.elftype	@"ET_EXEC"


//--------------------- .note.nv.tkinfo           --------------------------
	.section	.note.nv.tkinfo,"",@"SHT_NOTE"
	.sectionflags	@"SHF_NOTE_NV_TKINFO"
	.tkinfo
        /*0018*/ 	.word	0x00000002
        /*0030*/ 	.string	""
        /*0030*/ 	.string	"ptxas"
        /*0030*/ 	.string	"Cuda compilation tools, release 13.0, V13.0.88"
        /*0030*/ 	.string	"Build cuda_13.0.r13.0/compiler.36424714_0"
        /*0030*/ 	.string	"-arch sm_100 -m 64 "



//--------------------- .note.nv.cuinfo           --------------------------
	.section	.note.nv.cuinfo,"",@"SHT_NOTE"
	.sectionflags	@"SHF_NOTE_NV_CUINFO"
        /*0018*/ 	.short	0x0002
        /*001a*/ 	.short	0x0064
        /*001c*/ 	.short	0x0082
	.zero		2


//--------------------- .nv.info                  --------------------------
	.section	.nv.info,"",@"SHT_CUDA_INFO"
	.align	4


	//----- nvinfo : EIATTR_REGCOUNT
	.align		4
        /*0000*/ 	.byte	0x04, 0x2f
        /*0002*/ 	.short	(.L_1 - .L_0)
	.align		4
.L_0:
        /*0004*/ 	.word	index@(_Z4calcPfS_ii)
        /*0008*/ 	.word	0x0000002e


	//----- nvinfo : EIATTR_FRAME_SIZE
	.align		4
.L_1:
        /*000c*/ 	.byte	0x04, 0x11
        /*000e*/ 	.short	(.L_3 - .L_2)
	.align		4
.L_2:
        /*0010*/ 	.word	index@($__internal_2_$__cuda_sm3x_div_rn_noftz_f32_slowpath)
        /*0014*/ 	.word	0x00000000


	//----- nvinfo : EIATTR_FRAME_SIZE
	.align		4
.L_3:
        /*0018*/ 	.byte	0x04, 0x11
        /*001a*/ 	.short	(.L_5 - .L_4)
	.align		4
.L_4:
        /*001c*/ 	.word	index@($__internal_1_$__cuda_sm20_sqrt_rn_f32_slowpath)
        /*0020*/ 	.word	0x00000000


	//----- nvinfo : EIATTR_FRAME_SIZE
	.align		4
.L_5:
        /*0024*/ 	.byte	0x04, 0x11
        /*0026*/ 	.short	(.L_7 - .L_6)
	.align		4
.L_6:
        /*0028*/ 	.word	index@($__internal_0_$__cuda_sm20_div_rn_f64_full)
        /*002c*/ 	.word	0x00000000


	//----- nvinfo : EIATTR_FRAME_SIZE
	.align		4
.L_7:
        /*0030*/ 	.byte	0x04, 0x11
        /*0032*/ 	.short	(.L_9 - .L_8)
	.align		4
.L_8:
        /*0034*/ 	.word	index@(_Z4calcPfS_ii)
        /*0038*/ 	.word	0x00000000


	//----- nvinfo : EIATTR_MIN_STACK_SIZE
	.align		4
.L_9:
        /*003c*/ 	.byte	0x04, 0x12
        /*003e*/ 	.short	(.L_11 - .L_10)
	.align		4
.L_10:
        /*0040*/ 	.word	index@(_Z4calcPfS_ii)
        /*0044*/ 	.word	0x00000000
.L_11:


//--------------------- .nv.compat                --------------------------
	.section	.nv.compat,"",@"SHT_CUDA_COMPAT_INFO"
	.align	4
        /*0000*/ 	.byte	0x02, 0x09, 0x00, 0x00, 0x02, 0x02, 0x01, 0x00, 0x02, 0x05, 0x05, 0x00, 0x03, 0x07, 0x01, 0x01
        /*0010*/ 	.byte	0x02, 0x03, 0x00, 0x00, 0x02, 0x06, 0x01, 0x00, 0x04, 0x0b, 0x08, 0x00, 0x01, 0x00, 0x00, 0x00
        /*0020*/ 	.byte	0x00, 0x00, 0x00, 0x00


//--------------------- .nv.info._Z4calcPfS_ii    --------------------------
	.section	.nv.info._Z4calcPfS_ii,"",@"SHT_CUDA_INFO"
	.sectionflags	@""
	.align	4


	//----- nvinfo : EIATTR_CUDA_API_VERSION
	.align		4
        /*0000*/ 	.byte	0x04, 0x37
        /*0002*/ 	.short	(.L_13 - .L_12)
.L_12:
        /*0004*/ 	.word	0x00000082


	//----- nvinfo : EIATTR_KPARAM_INFO
	.align		4
.L_13:
        /*0008*/ 	.byte	0x04, 0x17
        /*000a*/ 	.short	(.L_15 - .L_14)
.L_14:
        /*000c*/ 	.word	0x00000000
        /*0010*/ 	.short	0x0003
        /*0012*/ 	.short	0x0014
        /*0014*/ 	.byte	0x00, 0xf0, 0x11, 0x00


	//----- nvinfo : EIATTR_KPARAM_INFO
	.align		4
.L_15:
        /*0018*/ 	.byte	0x04, 0x17
        /*001a*/ 	.short	(.L_17 - .L_16)
.L_16:
        /*001c*/ 	.word	0x00000000
        /*0020*/ 	.short	0x0002
        /*0022*/ 	.short	0x0010
        /*0024*/ 	.byte	0x00, 0xf0, 0x11, 0x00


	//----- nvinfo : EIATTR_KPARAM_INFO
	.align		4
.L_17:
        /*0028*/ 	.byte	0x04, 0x17
        /*002a*/ 	.short	(.L_19 - .L_18)
.L_18:
        /*002c*/ 	.word	0x00000000
        /*0030*/ 	.short	0x0001
        /*0032*/ 	.short	0x0008
        /*0034*/ 	.byte	0x00, 0xf5, 0x21, 0x00


	//----- nvinfo : EIATTR_KPARAM_INFO
	.align		4
.L_19:
        /*0038*/ 	.byte	0x04, 0x17
        /*003a*/ 	.short	(.L_21 - .L_20)
.L_20:
        /*003c*/ 	.word	0x00000000
        /*0040*/ 	.short	0x0000
        /*0042*/ 	.short	0x0000
        /*0044*/ 	.byte	0x00, 0xf5, 0x21, 0x00


	//----- nvinfo : EIATTR_SPARSE_MMA_MASK
	.align		4
.L_21:
        /*0048*/ 	.byte	0x03, 0x50
        /*004a*/ 	.short	0x0000


	//----- nvinfo : EIATTR_MAXREG_COUNT
	.align		4
        /*004c*/ 	.byte	0x03, 0x1b
        /*004e*/ 	.short	0x00ff


	//----- nvinfo : EIATTR_NUM_BARRIERS
	.align		4
        /*0050*/ 	.byte	0x02, 0x4c
        /*0052*/ 	.byte	0x01
	.zero		1


	//----- nvinfo : EIATTR_MERCURY_ISA_VERSION
	.align		4
        /*0054*/ 	.byte	0x03, 0x5f
        /*0056*/ 	.short	0x0101


	//----- nvinfo : EIATTR_UNUSED_LOAD_BYTE_OFFSET
	.align		4
        /*0058*/ 	.byte	0x04, 0x44
        /*005a*/ 	.short	(.L_23 - .L_22)


	//   ....[0]....
.L_22:
        /*005c*/ 	.word	0x00000460
        /*0060*/ 	.word	0x00000fff


	//----- nvinfo : EIATTR_VRC_CTA_INIT_COUNT
	.align		4
.L_23:
        /*0064*/ 	.byte	0x02, 0x4a
	.zero		1
	.zero		1


	//----- nvinfo : EIATTR_EXIT_INSTR_OFFSETS
	.align		4
        /*0068*/ 	.byte	0x04, 0x1c
        /*006a*/ 	.short	(.L_25 - .L_24)


	//   ....[0]....
.L_24:
        /*006c*/ 	.word	0x00000070


	//   ....[1]....
        /*0070*/ 	.word	0x00001590


	//----- nvinfo : EIATTR_CRS_STACK_SIZE
	.align		4
.L_25:
        /*0074*/ 	.byte	0x04, 0x1e
        /*0076*/ 	.short	(.L_27 - .L_26)
.L_26:
        /*0078*/ 	.word	0x00000000


	//----- nvinfo : EIATTR_CBANK_PARAM_SIZE
	.align		4
.L_27:
        /*007c*/ 	.byte	0x03, 0x19
        /*007e*/ 	.short	0x0018


	//----- nvinfo : EIATTR_PARAM_CBANK
	.align		4
        /*0080*/ 	.byte	0x04, 0x0a
        /*0082*/ 	.short	(.L_29 - .L_28)
	.align		4
.L_28:
        /*0084*/ 	.word	index@(.nv.constant0._Z4calcPfS_ii)
        /*0088*/ 	.short	0x0380
        /*008a*/ 	.short	0x0018


	//----- nvinfo : EIATTR_SW_WAR
	.align		4
.L_29:
        /*008c*/ 	.byte	0x04, 0x36
        /*008e*/ 	.short	(.L_31 - .L_30)
.L_30:
        /*0090*/ 	.word	0x00000008
.L_31:


//--------------------- .nv.callgraph             --------------------------
	.section	.nv.callgraph,"",@"SHT_CUDA_CALLGRAPH"
	.align	4
	.sectionentsize	8
	.align		4
        /*0000*/ 	.word	0x00000000
	.align		4
        /*0004*/ 	.word	0xffffffff
	.align		4
        /*0008*/ 	.word	0x00000000
	.align		4
        /*000c*/ 	.word	0xfffffffe
	.align		4
        /*0010*/ 	.word	0x00000000
	.align		4
        /*0014*/ 	.word	0xfffffffd
	.align		4
        /*0018*/ 	.word	0x00000000
	.align		4
        /*001c*/ 	.word	0xfffffffc


//--------------------- .text._Z4calcPfS_ii       --------------------------
	.section	.text._Z4calcPfS_ii,"ax",@progbits
	.align	128
        .global         _Z4calcPfS_ii
        .type           _Z4calcPfS_ii,@function
        .size           _Z4calcPfS_ii,(.L_x_54 - _Z4calcPfS_ii)
        .other          _Z4calcPfS_ii,@"STO_CUDA_ENTRY STV_DEFAULT"
_Z4calcPfS_ii:
.text._Z4calcPfS_ii:
[----:B------:R-:W-:Y:S01]  /*0000*/  LDC R1, c[0x0][0x37c] ;  /* 0x0000df00ff017b82 */ /* 0x000fe20000000800 */
[----:B------:R-:W0:Y:S07]  /*0010*/  S2R R39, SR_TID.X ;  /* 0x0000000000277919 */ /* 0x000e2e0000002100 */
[----:B------:R-:W0:Y:S01]  /*0020*/  S2UR UR4, SR_CTAID.X ;  /* 0x00000000000479c3 */ /* 0x000e220000002500 */
[----:B------:R-:W1:Y:S07]  /*0030*/  LDCU UR5, c[0x0][0x394] ;  /* 0x00007280ff0577ac */ /* 0x000e6e0008000800 */
[----:B------:R-:W0:Y:S02]  /*0040*/  LDC R0, c[0x0][0x360] ;  /* 0x0000d800ff007b82 */ /* 0x000e240000000800 */
[----:B0-----:R-:W-:-:S05]  /*0050*/  IMAD R37, R0, UR4, R39 ;  /* 0x0000000400257c24 */ /* 0x001fca000f8e0227 */
[----:B-1----:R-:W-:-:S13]  /*0060*/  ISETP.GE.AND P0, PT, R37, UR5, PT ;  /* 0x0000000525007c0c */ /* 0x002fda000bf06270 */
[----:B------:R-:W-:Y:S05]  /*0070*/  @P0 EXIT ;  /* 0x000000000000094d */ /* 0x000fea0003800000 */
[----:B------:R-:W0:Y:S01]  /*0080*/  LDC.64 R2, c[0x0][0x380] ;  /* 0x0000e000ff027b82 */ /* 0x000e220000000a00 */
[----:B------:R-:W1:Y:S01]  /*0090*/  LDCU.64 UR4, c[0x0][0x358] ;  /* 0x00006b00ff0477ac */ /* 0x000e620008000a00 */
[----:B------:R-:W-:Y:S01]  /*00a0*/  IMAD R5, R37, 0xa, RZ ;  /* 0x0000000a25057824 */ /* 0x000fe200078e02ff */
[----:B------:R-:W2:Y:S03]  /*00b0*/  LDCU UR6, c[0x0][0x390] ;  /* 0x00007200ff0677ac */ /* 0x000ea60008000800 */
[----:B0-----:R-:W-:-:S05]  /*00c0*/  IMAD.WIDE R2, R5, 0x4, R2 ;  /* 0x0000000405027825 */ /* 0x001fca00078e0202 */
[----:B-1----:R-:W3:Y:S04]  /*00d0*/  LDG.E R35, desc[UR4][R2.64+0xc] ;  /* 0x00000c0402237981 */ /* 0x002ee8000c1e1900 */
[----:B------:R-:W4:Y:S04]  /*00e0*/  LDG.E R18, desc[UR4][R2.64+0x4] ;  /* 0x0000040402127981 */ /* 0x000f28000c1e1900 */
[----:B------:R-:W4:Y:S04]  /*00f0*/  LDG.E R11, desc[UR4][R2.64+0x14] ;  /* 0x00001404020b7981 */ /* 0x000f28000c1e1900 */
[----:B------:R-:W5:Y:S04]  /*0100*/  LDG.E R6, desc[UR4][R2.64+0x20] ;  /* 0x0000200402067981 */ /* 0x000f68000c1e1900 */
[----:B------:R-:W5:Y:S04]  /*0110*/  LDG.E R33, desc[UR4][R2.64] ;  /* 0x0000000402217981 */ /* 0x000f68000c1e1900 */
[----:B------:R-:W5:Y:S04]  /*0120*/  LDG.E R0, desc[UR4][R2.64+0x10] ;  /* 0x0000100402007981 */ /* 0x000f68000c1e1900 */
[----:B------:R-:W5:Y:S04]  /*0130*/  LDG.E R17, desc[UR4][R2.64+0x1c] ;  /* 0x00001c0402117981 */ /* 0x000f68000c1e1900 */
[----:B------:R-:W5:Y:S04]  /*0140*/  LDG.E R19, desc[UR4][R2.64+0x8] ;  /* 0x0000080402137981 */ /* 0x000f68000c1e1900 */
[----:B------:R-:W5:Y:S04]  /*0150*/  LDG.E R4, desc[UR4][R2.64+0x18] ;  /* 0x0000180402047981 */ /* 0x000f68000c1e1900 */
[----:B------:R-:W5:Y:S01]  /*0160*/  LDG.E R9, desc[UR4][R2.64+0x24] ;  /* 0x0000240402097981 */ /* 0x000f62000c1e1900 */
[----:B--2---:R-:W-:-:S05]  /*0170*/  I2FP.F32.S32 R5, UR6 ;  /* 0x0000000600057c45 */ /* 0x004fca0008201400 */
[-C--:B------:R-:W-:Y:S01]  /*0180*/  FMUL R8, R5, R5.reuse ;  /* 0x0000000505087220 */ /* 0x080fe20000400000 */
[----:B------:R-:W-:Y:S01]  /*0190*/  UMOV UR6, 0xf4deae16 ;  /* 0xf4deae1600067882 */ /* 0x000fe20000000000 */
[----:B------:R-:W-:Y:S01]  /*01a0*/  UMOV UR7, 0x3dd25868 ;  /* 0x3dd2586800077882 */ /* 0x000fe20000000000 */
[----:B---3--:R-:W0:Y:S01]  /*01b0*/  F2F.F64.F32 R20, R35 ;  /* 0x0000002300147310 */ /* 0x008e220000201800 */
[-C--:B----4-:R-:W-:Y:S01]  /*01c0*/  FFMA R10, R11, R5.reuse, R18 ;  /* 0x000000050b0a7223 */ /* 0x090fe20000000012 */
[CC--:B-----5:R-:W-:Y:S01]  /*01d0*/  FMUL R13, R6.reuse, R8.reuse ;  /* 0x00000008060d7220 */ /* 0x0e0fe20000400000 */
[-C--:B------:R-:W-:Y:S01]  /*01e0*/  FFMA R11, R6, R5.reuse, R11 ;  /* 0x00000005060b7223 */ /* 0x080fe2000000000b */
[----:B------:R-:W-:Y:S02]  /*01f0*/  HFMA2 R6, -RZ, RZ, 0, 5.9604644775390625e-07 ;  /* 0x0000000aff067431 */ /* 0x000fe400000001ff */
[----:B------:R-:W-:Y:S01]  /*0200*/  FFMA R16, R0, R5, R33 ;  /* 0x0000000500107223 */ /* 0x000fe20000000021 */
[----:B------:R-:W-:-:S04]  /*0210*/  FMUL R7, R17, R8 ;  /* 0x0000000811077220 */ /* 0x000fc80000400000 */
[----:B------:R-:W-:Y:S01]  /*0220*/  FFMA R16, R7, 0.5, R16 ;  /* 0x3f00000007107823 */ /* 0x000fe20000000010 */
[----:B0-----:R-:W-:Y:S01]  /*0230*/  DMUL R20, R20, UR6 ;  /* 0x0000000614147c28 */ /* 0x001fe20008000000 */
[-C--:B------:R-:W-:Y:S01]  /*0240*/  FFMA R7, R4, R5.reuse, R19 ;  /* 0x0000000504077223 */ /* 0x080fe20000000013 */
[----:B------:R-:W-:Y:S01]  /*0250*/  FMUL R8, R9, R8 ;  /* 0x0000000809087220 */ /* 0x000fe20000400000 */
[-C--:B------:R-:W-:Y:S01]  /*0260*/  FFMA R17, R17, R5.reuse, R0 ;  /* 0x0000000511117223 */ /* 0x080fe20000000000 */
[----:B------:R-:W-:Y:S01]  /*0270*/  FFMA R10, R13, 0.5, R10 ;  /* 0x3f0000000d0a7823 */ /* 0x000fe2000000000a */
[----:B------:R-:W-:Y:S01]  /*0280*/  FFMA R9, R9, R5, R4 ;  /* 0x0000000509097223 */ /* 0x000fe20000000004 */
[----:B------:R-:W-:Y:S01]  /*0290*/  FFMA R7, R8, 0.5, R7 ;  /* 0x3f00000008077823 */ /* 0x000fe20000000007 */
[----:B------:R-:W-:Y:S01]  /*02a0*/  MOV R8, RZ ;  /* 0x000000ff00087202 */ /* 0x000fe20000000f00 */
[----:B------:R-:W-:-:S07]  /*02b0*/  IMAD R6, R39, R6, 0x9 ;  /* 0x0000000927067424 */ /* 0x000fce00078e0206 */
.L_x_33:
[----:B0-----:R-:W0:Y:S01]  /*02c0*/  LDCU UR6, c[0x0][0x394] ;  /* 0x00007280ff0677ac */ /* 0x001e220008000800 */
[----:B------:R-:W1:Y:S01]  /*02d0*/  LDC.64 R12, c[0x0][0x380] ;  /* 0x0000e000ff0c7b82 */ /* 0x000e620000000a00 */
[----:B------:R-:W-:-:S05]  /*02e0*/  IMAD R0, R8, 0x80, R39 ;  /* 0x0000008008007824 */ /* 0x000fca00078e0227 */
[----:B0-----:R-:W-:Y:S01]  /*02f0*/  ISETP.GE.AND P0, PT, R0, UR6, PT ;  /* 0x0000000600007c0c */ /* 0x001fe2000bf06270 */
[----:B------:R-:W0:Y:S01]  /*0300*/  LDCU UR6, c[0x0][0x394] ;  /* 0x00007280ff0677ac */ /* 0x000e220008000800 */
[----:B-1----:R-:W-:-:S11]  /*0310*/  IMAD.WIDE.U32 R12, R6, 0x4, R12 ;  /* 0x00000004060c7825 */ /* 0x002fd600078e000c */
[----:B------:R-:W2:Y:S01]  /*0320*/  @!P0 LDG.E R12, desc[UR4][R12.64] ;  /* 0x000000040c0c8981 */ /* 0x000ea2000c1e1900 */
[----:B------:R-:W-:Y:S02]  /*0330*/  @!P0 MOV R0, 0x400 ;  /* 0x0000040000008802 */ /* 0x000fe40000000f00 */
[----:B------:R-:W-:Y:S01]  /*0340*/  MOV R5, RZ ;  /* 0x000000ff00057202 */ /* 0x000fe20000000f00 */
[----:B------:R-:W1:Y:S02]  /*0350*/  @!P0 S2R R3, SR_CgaCtaId ;  /* 0x0000000000038919 */ /* 0x000e640000008800 */
[----:B-1----:R-:W-:Y:S02]  /*0360*/  @!P0 LEA R0, R3, R0, 0x18 ;  /* 0x0000000003008211 */ /* 0x002fe400078ec0ff */
[----:B------:R-:W-:-:S03]  /*0370*/  CS2R R2, SRZ ;  /* 0x0000000000027805 */ /* 0x000fc6000001ff00 */
[----:B------:R-:W-:Y:S02]  /*0380*/  @!P0 IMAD R15, R39, 0x28, R0 ;  /* 0x00000028270f8824 */ /* 0x000fe400078e0200 */
[----:B------:R-:W-:-:S03]  /*0390*/  IMAD.MOV.U32 R0, RZ, RZ, RZ ;  /* 0x000000ffff007224 */ /* 0x000fc600078e00ff */
[----:B--2---:R1:W-:Y:S01]  /*03a0*/  @!P0 STS [R15], R12 ;  /* 0x0000000c0f008388 */ /* 0x0043e20000000800 */
[----:B0-----:R-:W-:Y:S06]  /*03b0*/  BAR.SYNC.DEFER_BLOCKING 0x0 ;  /* 0x0000000000007b1d */ /* 0x001fec0000010000 */
.L_x_26:
[----:B------:R-:W-:Y:S01]  /*03c0*/  LEA R4, R8, R5, 0x7 ;  /* 0x0000000508047211 */ /* 0x000fe200078e38ff */
[----:B------:R-:W-:Y:S03]  /*03d0*/  BSSY.RECONVERGENT B2, `(.L_x_0) ;  /* 0x000006a000027945 */ /* 0x000fe60003800200 */
[----:B------:R-:W-:-:S04]  /*03e0*/  ISETP.NE.AND P0, PT, R4, R37, PT ;  /* 0x000000250400720c */ /* 0x000fc80003f05270 */
[----:B------:R-:W-:-:S13]  /*03f0*/  ISETP.GE.OR P0, PT, R4, UR6, !P0 ;  /* 0x0000000604007c0c */ /* 0x000fda000c706670 */
[----:B------:R-:W-:Y:S05]  /*0400*/  @P0 BRA `(.L_x_1) ;  /* 0x0000000400980947 */ /* 0x000fea0003800000 */
[----:B------:R-:W0:Y:S01]  /*0410*/  S2R R13, SR_CgaCtaId ;  /* 0x00000000000d7919 */ /* 0x000e220000008800 */
[----:B-1----:R-:W-:Y:S01]  /*0420*/  MOV R12, 0x400 ;  /* 0x00000400000c7802 */ /* 0x002fe20000000f00 */
[----:B------:R-:W-:Y:S03]  /*0430*/  BSSY.RECONVERGENT B0, `(.L_x_2) ;  /* 0x0000016000007945 */ /* 0x000fe60003800200 */
[----:B0-----:R-:W-:-:S05]  /*0440*/  LEA R12, R13, R12, 0x18 ;  /* 0x0000000c0d0c7211 */ /* 0x001fca00078ec0ff */
[----:B------:R-:W-:-:S05]  /*0450*/  IMAD R28, R5, 0x28, R12 ;  /* 0x00000028051c7824 */ /* 0x000fca00078e020c */
[----:B------:R-:W0:Y:S02]  /*0460*/  LDS.128 R12, [R28] ;  /* 0x000000001c0c7984 */ /* 0x000e240000000c00 */
[----:B0-----:R-:W-:Y:S01]  /*0470*/  FADD R32, -R18, R13 ;  /* 0x0000000d12207221 */ /* 0x001fe20000000100 */
[----:B------:R-:W-:Y:S01]  /*0480*/  FADD R34, -R33, R12 ;  /* 0x0000000c21227221 */ /* 0x000fe20000000100 */
[----:B------:R-:W-:Y:S02]  /*0490*/  FADD R42, -R19, R14 ;  /* 0x0000000e132a7221 */ /* 0x000fe40000000100 */
[----:B------:R-:W-:-:S04]  /*04a0*/  FMUL R13, R32, R32 ;  /* 0x00000020200d7220 */ /* 0x000fc80000400000 */
[----:B------:R-:W-:-:S04]  /*04b0*/  FFMA R13, R34, R34, R13 ;  /* 0x00000022220d7223 */ /* 0x000fc8000000000d */
[----:B------:R-:W-:-:S04]  /*04c0*/  FFMA R14, R42, R42, R13 ;  /* 0x0000002a2a0e7223 */ /* 0x000fc8000000000d */
[----:B------:R-:W-:Y:S01]  /*04d0*/  VIADD R12, R14, 0xf3000000 ;  /* 0xf30000000e0c7836 */ /* 0x000fe20000000000 */
[----:B------:R0:W1:Y:S04]  /*04e0*/  MUFU.RSQ R13, R14 ;  /* 0x0000000e000d7308 */ /* 0x0000680000001400 */
[----:B------:R-:W-:-:S13]  /*04f0*/  ISETP.GT.U32.AND P0, PT, R12, 0x727fffff, PT ;  /* 0x727fffff0c00780c */ /* 0x000fda0003f04070 */
[----:B01----:R-:W-:Y:S05]  /*0500*/  @!P0 BRA `(.L_x_3) ;  /* 0x0000000000108947 */ /* 0x003fea0003800000 */
[----:B------:R-:W-:Y:S02]  /*0510*/  MOV R12, R14 ;  /* 0x0000000e000c7202 */ /* 0x000fe40000000f00 */
[----:B------:R-:W-:-:S07]  /*0520*/  MOV R24, 0x540 ;  /* 0x0000054000187802 */ /* 0x000fce0000000f00 */
[----:B------:R-:W-:Y:S05]  /*0530*/  CALL.REL.NOINC `($__internal_1_$__cuda_sm20_sqrt_rn_f32_slowpath) ;  /* 0x00000014008c7944 */ /* 0x000fea0003c00000 */
[----:B------:R-:W-:Y:S05]  /*0540*/  BRA `(.L_x_4) ;  /* 0x0000000000107947 */ /* 0x000fea0003800000 */
.L_x_3:
[----:B------:R-:W-:Y:S01]  /*0550*/  FMUL.FTZ R43, R14, R13 ;  /* 0x0000000d0e2b7220 */ /* 0x000fe20000410000 */
[----:B------:R-:W-:-:S03]  /*0560*/  FMUL.FTZ R13, R13, 0.5 ;  /* 0x3f0000000d0d7820 */ /* 0x000fc60000410000 */
[----:B------:R-:W-:-:S04]  /*0570*/  FFMA R12, -R43, R43, R14 ;  /* 0x0000002b2b0c7223 */ /* 0x000fc8000000010e */
[----:B------:R-:W-:-:S07]  /*0580*/  FFMA R43, R12, R13, R43 ;  /* 0x0000000d0c2b7223 */ /* 0x000fce000000002b */
.L_x_4:
[----:B------:R-:W-:Y:S05]  /*0590*/  BSYNC.RECONVERGENT B0 ;  /* 0x0000000000007941 */ /* 0x000fea0003800200 */
.L_x_2:
[----:B------:R-:W-:Y:S01]  /*05a0*/  FFMA R12, R43, R43, 1.0000001111620804295e-06 ;  /* 0x358637be2b0c7423 */ /* 0x000fe2000000002b */
[----:B------:R-:W0:Y:S01]  /*05b0*/  LDS R28, [R28+0xc] ;  /* 0x00000c001c1c7984 */ /* 0x000e220000000800 */
[----:B------:R-:W-:Y:S01]  /*05c0*/  IMAD.MOV.U32 R24, RZ, RZ, 0x1 ;  /* 0x00000001ff187424 */ /* 0x000fe200078e00ff */
[----:B------:R-:W-:Y:S03]  /*05d0*/  BSSY.RECONVERGENT B0, `(.L_x_5) ;  /* 0x0000019000007945 */ /* 0x000fe60003800200 */
[----:B------:R-:W1:Y:S08]  /*05e0*/  F2F.F64.F32 R12, R12 ;  /* 0x0000000c000c7310 */ /* 0x000e700000201800 */
[----:B-1----:R-:W1:Y:S02]  /*05f0*/  MUFU.RCP64H R25, R13 ;  /* 0x0000000d00197308 */ /* 0x002e640000001800 */
[----:B-1----:R-:W-:-:S06]  /*0600*/  DFMA R22, -R12, R24, 1 ;  /* 0x3ff000000c16742b */ /* 0x002fcc0000000118 */
[----:B0-----:R-:W0:Y:S02]  /*0610*/  F2F.F64.F32 R14, R28 ;  /* 0x0000001c000e7310 */ /* 0x001e240000201800 */
[----:B------:R-:W-:-:S08]  /*0620*/  DFMA R22, R22, R22, R22 ;  /* 0x000000161616722b */ /* 0x000fd00000000016 */
[----:B------:R-:W-:Y:S02]  /*0630*/  DFMA R22, R24, R22, R24 ;  /* 0x000000161816722b */ /* 0x000fe40000000018 */
[----:B0-----:R-:W-:-:S06]  /*0640*/  DMUL R14, R20, R14 ;  /* 0x0000000e140e7228 */ /* 0x001fcc0000000000 */
[----:B------:R-:W-:-:S04]  /*0650*/  DFMA R26, -R12, R22, 1 ;  /* 0x3ff000000c1a742b */ /* 0x000fc80000000116 */
[----:B------:R-:W-:-:S04]  /*0660*/  FSETP.GEU.AND P1, PT, |R15|, 6.5827683646048100446e-37, PT ;  /* 0x036000000f00780b */ /* 0x000fc80003f2e200 */
[----:B------:R-:W-:-:S08]  /*0670*/  DFMA R26, R22, R26, R22 ;  /* 0x0000001a161a722b */ /* 0x000fd00000000016 */
[----:B------:R-:W-:-:S08]  /*0680*/  DMUL R24, R14, R26 ;  /* 0x0000001a0e187228 */ /* 0x000fd00000000000 */
[----:B------:R-:W-:-:S08]  /*0690*/  DFMA R22, -R12, R24, R14 ;  /* 0x000000180c16722b */ /* 0x000fd0000000010e */
[----:B------:R-:W-:-:S10]  /*06a0*/  DFMA R22, R26, R22, R24 ;  /* 0x000000161a16722b */ /* 0x000fd40000000018 */
[----:B------:R-:W-:-:S05]  /*06b0*/  FFMA R24, RZ, R13, R23 ;  /* 0x0000000dff187223 */ /* 0x000fca0000000017 */
[----:B------:R-:W-:-:S13]  /*06c0*/  FSETP.GT.AND P0, PT, |R24|, 1.469367938527859385e-39, PT ;  /* 0x001000001800780b */ /* 0x000fda0003f04200 */
[----:B------:R-:W-:Y:S05]  /*06d0*/  @P0 BRA P1, `(.L_x_6) ;  /* 0x0000000000200947 */ /* 0x000fea0000800000 */
[----:B------:R-:W-:Y:S01]  /*06e0*/  MOV R22, R14 ;  /* 0x0000000e00167202 */ /* 0x000fe20000000f00 */
[----:B------:R-:W-:Y:S01]  /*06f0*/  IMAD.MOV.U32 R23, RZ, RZ, R15 ;  /* 0x000000ffff177224 */ /* 0x000fe200078e000f */
[----:B------:R-:W-:Y:S01]  /*0700*/  MOV R14, R12 ;  /* 0x0000000c000e7202 */ /* 0x000fe20000000f00 */
[----:B------:R-:W-:Y:S01]  /*0710*/  IMAD.MOV.U32 R15, RZ, RZ, R13 ;  /* 0x000000ffff0f7224 */ /* 0x000fe200078e000d */
[----:B------:R-:W-:-:S07]  /*0720*/  MOV R36, 0x740 ;  /* 0x0000074000247802 */ /* 0x000fce0000000f00 */
[----:B------:R-:W-:Y:S05]  /*0730*/  CALL.REL.NOINC `($__internal_0_$__cuda_sm20_div_rn_f64_full) ;  /* 0x0000000c00987944 */ /* 0x000fea0003c00000 */
[----:B------:R-:W-:Y:S01]  /*0740*/  MOV R22, R14 ;  /* 0x0000000e00167202 */ /* 0x000fe20000000f00 */
[----:B------:R-:W-:-:S07]  /*0750*/  IMAD.MOV.U32 R23, RZ, RZ, R15 ;  /* 0x000000ffff177224 */ /* 0x000fce00078e000f */
.L_x_6:
[----:B------:R-:W-:Y:S05]  /*0760*/  BSYNC.RECONVERGENT B0 ;  /* 0x0000000000007941 */ /* 0x000fea0003800200 */
.L_x_5:
[----:B------:R-:W0:Y:S01]  /*0770*/  F2F.F32.F64 R23, R22 ;  /* 0x0000001600177310 */ /* 0x000e220000301000 */
[----:B------:R-:W-:Y:S07]  /*0780*/  BSSY.RECONVERGENT B3, `(.L_x_7) ;  /* 0x000000d000037945 */ /* 0x000fee0003800200 */
[----:B------:R-:W1:Y:S01]  /*0790*/  MUFU.RCP R14, R43 ;  /* 0x0000002b000e7308 */ /* 0x000e620000001000 */
[----:B0-----:R-:W-:-:S07]  /*07a0*/  FMUL R12, R34, R23 ;  /* 0x00000017220c7220 */ /* 0x001fce0000400000 */
[----:B------:R-:W0:Y:S01]  /*07b0*/  FCHK P0, R12, R43 ;  /* 0x0000002b0c007302 */ /* 0x000e220000000000 */
[----:B-1----:R-:W-:-:S04]  /*07c0*/  FFMA R13, R14, -R43, 1 ;  /* 0x3f8000000e0d7423 */ /* 0x002fc8000000082b */
[----:B------:R-:W-:-:S04]  /*07d0*/  FFMA R13, R14, R13, R14 ;  /* 0x0000000d0e0d7223 */ /* 0x000fc8000000000e */
[----:B------:R-:W-:-:S04]  /*07e0*/  FFMA R14, R12, R13, RZ ;  /* 0x0000000d0c0e7223 */ /* 0x000fc800000000ff */
[----:B------:R-:W-:-:S04]  /*07f0*/  FFMA R15, R14, -R43, R12 ;  /* 0x8000002b0e0f7223 */ /* 0x000fc8000000000c */
[----:B------:R-:W-:Y:S01]  /*0800*/  FFMA R13, R13, R15, R14 ;  /* 0x0000000f0d0d7223 */ /* 0x000fe2000000000e */
[----:B0-----:R-:W-:Y:S06]  /*0810*/  @!P0 BRA `(.L_x_8) ;  /* 0x00000000000c8947 */ /* 0x001fec0003800000 */
[----:B------:R-:W-:-:S07]  /*0820*/  MOV R14, 0x840 ;  /* 0x00000840000e7802 */ /* 0x000fce0000000f00 */
[----:B------:R-:W-:Y:S05]  /*0830*/  CALL.REL.NOINC `($__internal_2_$__cuda_sm3x_div_rn_noftz_f32_slowpath) ;  /* 0x0000001400287944 */ /* 0x000fea0003c00000 */
[----:B------:R-:W-:-:S07]  /*0840*/  MOV R13, R22 ;  /* 0x00000016000d7202 */ /* 0x000fce0000000f00 */
.L_x_8:
[----:B------:R-:W-:Y:S05]  /*0850*/  BSYNC.RECONVERGENT B3 ;  /* 0x0000000000037941 */ /* 0x000fea0003800200 */
.L_x_7:
[----:B------:R-:W0:Y:S01]  /*0860*/  MUFU.RCP R12, R43 ;  /* 0x0000002b000c7308 */ /* 0x000e220000001000 */
[----:B------:R-:W-:Y:S01]  /*0870*/  FMUL R25, R32, R23 ;  /* 0x0000001720197220 */ /* 0x000fe20000400000 */
[----:B------:R-:W-:Y:S01]  /*0880*/  BSSY.RECONVERGENT B3, `(.L_x_9) ;  /* 0x000000d000037945 */ /* 0x000fe20003800200 */
[----:B------:R-:W-:-:S05]  /*0890*/  FADD R0, R0, R13 ;  /* 0x0000000d00007221 */ /* 0x000fca0000000000 */
[----:B------:R-:W1:Y:S01]  /*08a0*/  FCHK P0, R25, R43 ;  /* 0x0000002b19007302 */ /* 0x000e620000000000 */
[----:B0-----:R-:W-:-:S04]  /*08b0*/  FFMA R15, R12, -R43, 1 ;  /* 0x3f8000000c0f7423 */ /* 0x001fc8000000082b */
[----:B------:R-:W-:-:S04]  /*08c0*/  FFMA R12, R12, R15, R12 ;  /* 0x0000000f0c0c7223 */ /* 0x000fc8000000000c */
[----:B------:R-:W-:-:S04]  /*08d0*/  FFMA R14, R12, R25, RZ ;  /* 0x000000190c0e7223 */ /* 0x000fc800000000ff */
[----:B------:R-:W-:-:S04]  /*08e0*/  FFMA R15, R14, -R43, R25 ;  /* 0x8000002b0e0f7223 */ /* 0x000fc80000000019 */
[----:B------:R-:W-:Y:S01]  /*08f0*/  FFMA R15, R12, R15, R14 ;  /* 0x0000000f0c0f7223 */ /* 0x000fe2000000000e */
[----:B-1----:R-:W-:Y:S06]  /*0900*/  @!P0 BRA `(.L_x_10) ;  /* 0x0000000000108947 */ /* 0x002fec0003800000 */
[----:B------:R-:W-:Y:S01]  /*0910*/  IMAD.MOV.U32 R12, RZ, RZ, R25 ;  /* 0x000000ffff0c7224 */ /* 0x000fe200078e0019 */
[----:B------:R-:W-:-:S07]  /*0920*/  MOV R14, 0x940 ;  /* 0x00000940000e7802 */ /* 0x000fce0000000f00 */
[----:B------:R-:W-:Y:S05]  /*0930*/  CALL.REL.NOINC `($__internal_2_$__cuda_sm3x_div_rn_noftz_f32_slowpath) ;  /* 0x0000001000e87944 */ /* 0x000fea0003c00000 */
[----:B------:R-:W-:-:S07]  /*0940*/  MOV R15, R22 ;  /* 0x00000016000f7202 */ /* 0x000fce0000000f00 */
.L_x_10:
[----:B------:R-:W-:Y:S05]  /*0950*/  BSYNC.RECONVERGENT B3 ;  /* 0x0000000000037941 */ /* 0x000fea0003800200 */
.L_x_9:
        /* <DEDUP_REMOVED lines=15> */
.L_x_12:
[----:B------:R-:W-:Y:S05]  /*0a50*/  BSYNC.RECONVERGENT B3 ;  /* 0x0000000000037941 */ /* 0x000fea0003800200 */
.L_x_11:
[----:B------:R-:W-:-:S07]  /*0a60*/  FADD R3, R3, R12 ;  /* 0x0000000c03037221 */ /* 0x000fce0000000000 */
.L_x_1:
[----:B------:R-:W-:Y:S05]  /*0a70*/  BSYNC.RECONVERGENT B2 ;  /* 0x0000000000027941 */ /* 0x000fea0003800200 */
.L_x_0:
[----:B------:R-:W-:Y:S01]  /*0a80*/  VIADD R4, R4, 0x1 ;  /* 0x0000000104047836 */ /* 0x000fe20000000000 */
[----:B------:R-:W-:Y:S04]  /*0a90*/  BAR.SYNC.DEFER_BLOCKING 0x0 ;  /* 0x0000000000007b1d */ /* 0x000fe80000010000 */
[C---:B------:R-:W-:Y:S02]  /*0aa0*/  ISETP.NE.AND P0, PT, R4.reuse, R37, PT ;  /* 0x000000250400720c */ /* 0x040fe40003f05270 */
[----:B------:R-:W-:Y:S02]  /*0ab0*/  BSSY.RECONVERGENT B2, `(.L_x_13) ;  /* 0x000006a000027945 */ /* 0x000fe40003800200 */
[----:B------:R-:W-:-:S13]  /*0ac0*/  ISETP.GE.OR P0, PT, R4, UR6, !P0 ;  /* 0x0000000604007c0c */ /* 0x000fda000c706670 */
[----:B------:R-:W-:Y:S05]  /*0ad0*/  @P0 BRA `(.L_x_14) ;  /* 0x00000004009c0947 */ /* 0x000fea0003800000 */
[----:B------:R-:W0:Y:S01]  /*0ae0*/  S2R R13, SR_CgaCtaId ;  /* 0x00000000000d7919 */ /* 0x000e220000008800 */
[----:B------:R-:W-:Y:S01]  /*0af0*/  MOV R4, 0x400 ;  /* 0x0000040000047802 */ /* 0x000fe20000000f00 */
[----:B------:R-:W-:Y:S03]  /*0b00*/  BSSY.RECONVERGENT B0, `(.L_x_15) ;  /* 0x0000018000007945 */ /* 0x000fe60003800200 */
[----:B0-----:R-:W-:-:S05]  /*0b10*/  LEA R4, R13, R4, 0x18 ;  /* 0x000000040d047211 */ /* 0x001fca00078ec0ff */
[----:B------:R-:W-:-:S05]  /*0b20*/  IMAD R28, R5, 0x28, R4 ;  /* 0x00000028051c7824 */ /* 0x000fca00078e0204 */
[----:B-1----:R-:W0:Y:S04]  /*0b30*/  LDS.64 R12, [R28+0x28] ;  /* 0x000028001c0c7984 */ /* 0x002e280000000a00 */
[----:B------:R-:W1:Y:S01]  /*0b40*/  LDS R34, [R28+0x30] ;  /* 0x000030001c227984 */ /* 0x000e620000000800 */
[----:B0-----:R-:W-:Y:S01]  /*0b50*/  FADD R4, -R18, R13 ;  /* 0x0000000d12047221 */ /* 0x001fe20000000100 */
[----:B------:R-:W-:-:S03]  /*0b60*/  FADD R32, -R33, R12 ;  /* 0x0000000c21207221 */ /* 0x000fc60000000100 */
[----:B------:R-:W-:Y:S01]  /*0b70*/  FMUL R13, R4, R4 ;  /* 0x00000004040d7220 */ /* 0x000fe20000400000 */
[----:B-1----:R-:W-:-:S03]  /*0b80*/  FADD R34, -R19, R34 ;  /* 0x0000002213227221 */ /* 0x002fc60000000100 */
[----:B------:R-:W-:-:S04]  /*0b90*/  FFMA R13, R32, R32, R13 ;  /* 0x00000020200d7223 */ /* 0x000fc8000000000d */
[----:B------:R-:W-:-:S04]  /*0ba0*/  FFMA R13, R34, R34, R13 ;  /* 0x00000022220d7223 */ /* 0x000fc8000000000d */
[----:B------:R0:W1:Y:S01]  /*0bb0*/  MUFU.RSQ R14, R13 ;  /* 0x0000000d000e7308 */ /* 0x0000620000001400 */
[----:B------:R-:W-:-:S04]  /*0bc0*/  IADD3 R12, PT, PT, R13, -0xd000000, RZ ;  /* 0xf30000000d0c7810 */ /* 0x000fc80007ffe0ff */
[----:B------:R-:W-:-:S13]  /*0bd0*/  ISETP.GT.U32.AND P0, PT, R12, 0x727fffff, PT ;  /* 0x727fffff0c00780c */ /* 0x000fda0003f04070 */
[----:B01----:R-:W-:Y:S05]  /*0be0*/  @!P0 BRA `(.L_x_16) ;  /* 0x0000000000148947 */ /* 0x003fea0003800000 */
[----:B------:R-:W-:Y:S01]  /*0bf0*/  IMAD.MOV.U32 R12, RZ, RZ, R13 ;  /* 0x000000ffff0c7224 */ /* 0x000fe200078e000d */
[----:B------:R-:W-:-:S07]  /*0c00*/  MOV R24, 0xc20 ;  /* 0x00000c2000187802 */ /* 0x000fce0000000f00 */
[----:B------:R-:W-:Y:S05]  /*0c10*/  CALL.REL.NOINC `($__internal_1_$__cuda_sm20_sqrt_rn_f32_slowpath) ;  /* 0x0000000c00d47944 */ /* 0x000fea0003c00000 */
[----:B------:R-:W-:Y:S01]  /*0c20*/  MOV R42, R43 ;  /* 0x0000002b002a7202 */ /* 0x000fe20000000f00 */
[----:B------:R-:W-:Y:S06]  /*0c30*/  BRA `(.L_x_17) ;  /* 0x0000000000107947 */ /* 0x000fec0003800000 */
.L_x_16:
[----:B------:R-:W-:Y:S01]  /*0c40*/  FMUL.FTZ R42, R13, R14 ;  /* 0x0000000e0d2a7220 */ /* 0x000fe20000410000 */
[----:B------:R-:W-:-:S03]  /*0c50*/  FMUL.FTZ R12, R14, 0.5 ;  /* 0x3f0000000e0c7820 */ /* 0x000fc60000410000 */
[----:B------:R-:W-:-:S04]  /*0c60*/  FFMA R13, -R42, R42, R13 ;  /* 0x0000002a2a0d7223 */ /* 0x000fc8000000010d */
[----:B------:R-:W-:-:S07]  /*0c70*/  FFMA R42, R13, R12, R42 ;  /* 0x0000000c0d2a7223 */ /* 0x000fce000000002a */
.L_x_17:
[----:B------:R-:W-:Y:S05]  /*0c80*/  BSYNC.RECONVERGENT B0 ;  /* 0x0000000000007941 */ /* 0x000fea0003800200 */
.L_x_15:
        /* <DEDUP_REMOVED lines=22> */
[----:B------:R-:W-:-:S07]  /*0df0*/  MOV R36, 0xe10 ;  /* 0x00000e1000247802 */ /* 0x000fce0000000f00 */
[----:B------:R-:W-:Y:S05]  /*0e00*/  CALL.REL.NOINC `($__internal_0_$__cuda_sm20_div_rn_f64_full) ;  /* 0x0000000400e47944 */ /* 0x000fea0003c00000 */
.L_x_19:
[----:B------:R-:W-:Y:S05]  /*0e10*/  BSYNC.RECONVERGENT B0 ;  /* 0x0000000000007941 */ /* 0x000fea0003800200 */
.L_x_18:
        /* <DEDUP_REMOVED lines=11> */
[----:B------:R-:W-:Y:S02]  /*0ed0*/  MOV R43, R42 ;  /* 0x0000002a002b7202 */ /* 0x000fe40000000f00 */
[----:B------:R-:W-:-:S07]  /*0ee0*/  MOV R14, 0xf00 ;  /* 0x00000f00000e7802 */ /* 0x000fce0000000f00 */
[----:B------:R-:W-:Y:S05]  /*0ef0*/  CALL.REL.NOINC `($__internal_2_$__cuda_sm3x_div_rn_noftz_f32_slowpath) ;  /* 0x0000000c00787944 */ /* 0x000fea0003c00000 */
[----:B------:R-:W-:-:S07]  /*0f00*/  IMAD.MOV.U32 R13, RZ, RZ, R22 ;  /* 0x000000ffff0d7224 */ /* 0x000fce00078e0016 */
.L_x_21:
[----:B------:R-:W-:Y:S05]  /*0f10*/  BSYNC.RECONVERGENT B3 ;  /* 0x0000000000037941 */ /* 0x000fea0003800200 */
.L_x_20:
        /* <DEDUP_REMOVED lines=11> */
[----:B------:R-:W-:Y:S01]  /*0fd0*/  MOV R12, R14 ;  /* 0x0000000e000c7202 */ /* 0x000fe20000000f00 */
[----:B------:R-:W-:Y:S01]  /*0fe0*/  IMAD.MOV.U32 R43, RZ, RZ, R42 ;  /* 0x000000ffff2b7224 */ /* 0x000fe200078e002a */
[----:B------:R-:W-:-:S07]  /*0ff0*/  MOV R14, 0x1010 ;  /* 0x00001010000e7802 */ /* 0x000fce0000000f00 */
[----:B------:R-:W-:Y:S05]  /*1000*/  CALL.REL.NOINC `($__internal_2_$__cuda_sm3x_div_rn_noftz_f32_slowpath) ;  /* 0x0000000c00347944 */ /* 0x000fea0003c00000 */
[----:B------:R-:W-:-:S07]  /*1010*/  MOV R23, R22 ;  /* 0x0000001600177202 */ /* 0x000fce0000000f00 */
.L_x_23:
[----:B------:R-:W-:Y:S05]  /*1020*/  BSYNC.RECONVERGENT B3 ;  /* 0x0000000000037941 */ /* 0x000fea0003800200 */
.L_x_22:
        /* <DEDUP_REMOVED lines=12> */
[----:B------:R-:W-:Y:S02]  /*10f0*/  MOV R43, R42 ;  /* 0x0000002a002b7202 */ /* 0x000fe40000000f00 */
[----:B------:R-:W-:-:S07]  /*1100*/  MOV R14, 0x1120 ;  /* 0x00001120000e7802 */ /* 0x000fce0000000f00 */
[----:B------:R-:W-:Y:S05]  /*1110*/  CALL.REL.NOINC `($__internal_2_$__cuda_sm3x_div_rn_noftz_f32_slowpath) ;  /* 0x0000000800f07944 */ /* 0x000fea0003c00000 */
[----:B------:R-:W-:-:S07]  /*1120*/  IMAD.MOV.U32 R4, RZ, RZ, R22 ;  /* 0x000000ffff047224 */ /* 0x000fce00078e0016 */
.L_x_25:
[----:B------:R-:W-:Y:S05]  /*1130*/  BSYNC.RECONVERGENT B3 ;  /* 0x0000000000037941 */ /* 0x000fea0003800200 */
.L_x_24:
[----:B------:R-:W-:-:S07]  /*1140*/  FADD R3, R3, R4 ;  /* 0x0000000403037221 */ /* 0x000fce0000000000 */
.L_x_14:
[----:B------:R-:W-:Y:S05]  /*1150*/  BSYNC.RECONVERGENT B2 ;  /* 0x0000000000027941 */ /* 0x000fea0003800200 */
.L_x_13:
[----:B------:R-:W-:Y:S01]  /*1160*/  IADD3 R5, PT, PT, R5, 0x2, RZ ;  /* 0x0000000205057810 */ /* 0x000fe20007ffe0ff */
[----:B------:R-:W-:Y:S03]  /*1170*/  BAR.SYNC.DEFER_BLOCKING 0x0 ;  /* 0x0000000000007b1d */ /* 0x000fe60000010000 */
[----:B------:R-:W-:-:S13]  /*1180*/  ISETP.NE.AND P0, PT, R5, 0x80, PT ;  /* 0x000000800500780c */ /* 0x000fda0003f05270 */
[----:B------:R-:W-:Y:S05]  /*1190*/  @P0 BRA `(.L_x_26) ;  /* 0xfffffff000880947 */ /* 0x000fea000383ffff */
[----:B------:R-:W0:Y:S01]  /*11a0*/  LDC.64 R4, c[0x0][0x388] ;  /* 0x0000e200ff047b82 */ /* 0x000e220000000a00 */
[----:B-1----:R-:W1:Y:S01]  /*11b0*/  MUFU.RCP R12, R35 ;  /* 0x00000023000c7308 */ /* 0x002e620000001000 */
[----:B------:R-:W-:Y:S01]  /*11c0*/  IMAD R13, R37, 0xa, RZ ;  /* 0x0000000a250d7824 */ /* 0x000fe200078e02ff */
[----:B------:R-:W-:Y:S06]  /*11d0*/  BSSY.RECONVERGENT B2, `(.L_x_27) ;  /* 0x0000015000027945 */ /* 0x000fec0003800200 */
[----:B------:R-:W2:Y:S01]  /*11e0*/  FCHK P0, R0, R35 ;  /* 0x0000002300007302 */ /* 0x000ea20000000000 */
[----:B0-----:R-:W-:-:S04]  /*11f0*/  IMAD.WIDE R4, R13, 0x4, R4 ;  /* 0x000000040d047825 */ /* 0x001fc800078e0204 */
[C---:B-1----:R-:W-:Y:S01]  /*1200*/  FFMA R13, -R35.reuse, R12, 1 ;  /* 0x3f800000230d7423 */ /* 0x042fe2000000010c */
[----:B------:R0:W-:Y:S03]  /*1210*/  STG.E desc[UR4][R4.64], R16 ;  /* 0x0000001004007986 */ /* 0x0001e6000c101904 */
[----:B------:R-:W-:Y:S01]  /*1220*/  FFMA R13, R12, R13, R12 ;  /* 0x0000000d0c0d7223 */ /* 0x000fe2000000000c */
[----:B------:R0:W-:Y:S03]  /*1230*/  STG.E desc[UR4][R4.64+0x4], R10 ;  /* 0x0000040a04007986 */ /* 0x0001e6000c101904 */
[----:B------:R-:W-:Y:S01]  /*1240*/  FFMA R12, R0, R13, RZ ;  /* 0x0000000d000c7223 */ /* 0x000fe200000000ff */
[----:B------:R0:W-:Y:S03]  /*1250*/  STG.E desc[UR4][R4.64+0x8], R7 ;  /* 0x0000080704007986 */ /* 0x0001e6000c101904 */
[----:B------:R-:W-:Y:S01]  /*1260*/  FFMA R14, -R35, R12, R0 ;  /* 0x0000000c230e7223 */ /* 0x000fe20000000100 */
[----:B------:R0:W-:Y:S03]  /*1270*/  STG.E desc[UR4][R4.64+0xc], R35 ;  /* 0x00000c2304007986 */ /* 0x0001e6000c101904 */
[----:B------:R-:W-:Y:S01]  /*1280*/  FFMA R13, R13, R14, R12 ;  /* 0x0000000e0d0d7223 */ /* 0x000fe2000000000c */
[----:B------:R0:W-:Y:S04]  /*1290*/  STG.E desc[UR4][R4.64+0x10], R17 ;  /* 0x0000101104007986 */ /* 0x0001e8000c101904 */
[----:B------:R0:W-:Y:S04]  /*12a0*/  STG.E desc[UR4][R4.64+0x14], R11 ;  /* 0x0000140b04007986 */ /* 0x0001e8000c101904 */
[----:B------:R0:W-:Y:S01]  /*12b0*/  STG.E desc[UR4][R4.64+0x18], R9 ;  /* 0x0000180904007986 */ /* 0x0001e2000c101904 */
[----:B--2---:R-:W-:Y:S05]  /*12c0*/  @!P0 BRA `(.L_x_28) ;  /* 0x0000000000148947 */ /* 0x004fea0003800000 */
[----:B------:R-:W-:Y:S01]  /*12d0*/  IMAD.MOV.U32 R12, RZ, RZ, R0 ;  /* 0x000000ffff0c7224 */ /* 0x000fe200078e0000 */
[----:B------:R-:W-:Y:S02]  /*12e0*/  MOV R43, R35 ;  /* 0x00000023002b7202 */ /* 0x000fe40000000f00 */
[----:B------:R-:W-:-:S07]  /*12f0*/  MOV R14, 0x1310 ;  /* 0x00001310000e7802 */ /* 0x000fce0000000f00 */
[----:B0-----:R-:W-:Y:S05]  /*1300*/  CALL.REL.NOINC `($__internal_2_$__cuda_sm3x_div_rn_noftz_f32_slowpath) ;  /* 0x0000000800747944 */ /* 0x001fea0003c00000 */
[----:B------:R-:W-:-:S07]  /*1310*/  IMAD.MOV.U32 R13, RZ, RZ, R22 ;  /* 0x000000ffff0d7224 */ /* 0x000fce00078e0016 */
.L_x_28:
[----:B------:R-:W-:Y:S05]  /*1320*/  BSYNC.RECONVERGENT B2 ;  /* 0x0000000000027941 */ /* 0x000fea0003800200 */
.L_x_27:
[----:B------:R-:W1:Y:S01]  /*1330*/  MUFU.RCP R0, R35 ;  /* 0x0000002300007308 */ /* 0x000e620000001000 */
[----:B------:R2:W-:Y:S01]  /*1340*/  STG.E desc[UR4][R4.64+0x1c], R13 ;  /* 0x00001c0d04007986 */ /* 0x0005e2000c101904 */
[----:B------:R-:W-:Y:S06]  /*1350*/  BSSY.RECONVERGENT B2, `(.L_x_29) ;  /* 0x000000d000027945 */ /* 0x000fec0003800200 */
[----:B------:R-:W3:Y:S01]  /*1360*/  FCHK P0, R2, R35 ;  /* 0x0000002302007302 */ /* 0x000ee20000000000 */
[----:B-1----:R-:W-:-:S04]  /*1370*/  FFMA R15, -R35, R0, 1 ;  /* 0x3f800000230f7423 */ /* 0x002fc80000000100 */
[----:B------:R-:W-:-:S04]  /*1380*/  FFMA R23, R0, R15, R0 ;  /* 0x0000000f00177223 */ /* 0x000fc80000000000 */
[----:B------:R-:W-:-:S04]  /*1390*/  FFMA R0, R2, R23, RZ ;  /* 0x0000001702007223 */ /* 0x000fc800000000ff */
[----:B------:R-:W-:-:S04]  /*13a0*/  FFMA R15, -R35, R0, R2 ;  /* 0x00000000230f7223 */ /* 0x000fc80000000102 */
[----:B------:R-:W-:Y:S01]  /*13b0*/  FFMA R15, R23, R15, R0 ;  /* 0x0000000f170f7223 */ /* 0x000fe20000000000 */
[----:B--23--:R-:W-:Y:S06]  /*13c0*/  @!P0 BRA `(.L_x_30) ;  /* 0x0000000000148947 */ /* 0x00cfec0003800000 */
[----:B------:R-:W-:Y:S01]  /*13d0*/  MOV R12, R2 ;  /* 0x00000002000c7202 */ /* 0x000fe20000000f00 */
[----:B------:R-:W-:Y:S01]  /*13e0*/  IMAD.MOV.U32 R43, RZ, RZ, R35 ;  /* 0x000000ffff2b7224 */ /* 0x000fe200078e0023 */
[----:B------:R-:W-:-:S07]  /*13f0*/  MOV R14, 0x1410 ;  /* 0x00001410000e7802 */ /* 0x000fce0000000f00 */
[----:B0-----:R-:W-:Y:S05]  /*1400*/  CALL.REL.NOINC `($__internal_2_$__cuda_sm3x_div_rn_noftz_f32_slowpath) ;  /* 0x0000000800347944 */ /* 0x001fea0003c00000 */
[----:B------:R-:W-:-:S07]  /*1410*/  MOV R15, R22 ;  /* 0x00000016000f7202 */ /* 0x000fce0000000f00 */
.L_x_30:
[----:B------:R-:W-:Y:S05]  /*1420*/  BSYNC.RECONVERGENT B2 ;  /* 0x0000000000027941 */ /* 0x000fea0003800200 */
.L_x_29:
        /* <DEDUP_REMOVED lines=10> */
[----:B------:R-:W-:Y:S01]  /*14d0*/  IMAD.MOV.U32 R12, RZ, RZ, R3 ;  /* 0x000000ffff0c7224 */ /* 0x000fe200078e0003 */
[----:B------:R-:W-:Y:S02]  /*14e0*/  MOV R43, R35 ;  /* 0x00000023002b7202 */ /* 0x000fe40000000f00 */
[----:B------:R-:W-:-:S07]  /*14f0*/  MOV R14, 0x1510 ;  /* 0x00001510000e7802 */ /* 0x000fce0000000f00 */
[----:B0-----:R-:W-:Y:S05]  /*1500*/  CALL.REL.NOINC `($__internal_2_$__cuda_sm3x_div_rn_noftz_f32_slowpath) ;  /* 0x0000000400f47944 */ /* 0x001fea0003c00000 */
[----:B------:R-:W-:-:S07]  /*1510*/  IMAD.MOV.U32 R13, RZ, RZ, R22 ;  /* 0x000000ffff0d7224 */ /* 0x000fce00078e0016 */
.L_x_32:
[----:B------:R-:W-:Y:S05]  /*1520*/  BSYNC.RECONVERGENT B2 ;  /* 0x0000000000027941 */ /* 0x000fea0003800200 */
.L_x_31:
[----:B------:R-:W1:Y:S01]  /*1530*/  LDCU UR6, c[0x0][0x370] ;  /* 0x00006e00ff0677ac */ /* 0x000e620008000800 */
[----:B------:R2:W-:Y:S01]  /*1540*/  STG.E desc[UR4][R4.64+0x24], R13 ;  /* 0x0000240d04007986 */ /* 0x0005e2000c101904 */
[----:B------:R-:W-:Y:S01]  /*1550*/  IADD3 R8, PT, PT, R8, 0x1, RZ ;  /* 0x0000000108087810 */ /* 0x000fe20007ffe0ff */
[----:B------:R-:W-:-:S03]  /*1560*/  VIADD R6, R6, 0x500 ;  /* 0x0000050006067836 */ /* 0x000fc60000000000 */
[----:B-1----:R-:W-:-:S13]  /*1570*/  ISETP.NE.AND P0, PT, R8, UR6, PT ;  /* 0x0000000608007c0c */ /* 0x002fda000bf05270 */
[----:B--2---:R-:W-:Y:S05]  /*1580*/  @P0 BRA `(.L_x_33) ;  /* 0xffffffec004c0947 */ /* 0x004fea000383ffff */
[----:B------:R-:W-:Y:S05]  /*1590*/  EXIT ;  /* 0x000000000000794d */ /* 0x000fea0003800000 */
        .weak           $__internal_0_$__cuda_sm20_div_rn_f64_full
        .type           $__internal_0_$__cuda_sm20_div_rn_f64_full,@function
        .size           $__internal_0_$__cuda_sm20_div_rn_f64_full,($__internal_1_$__cuda_sm20_sqrt_rn_f32_slowpath - $__internal_0_$__cuda_sm20_div_rn_f64_full)
$__internal_0_$__cuda_sm20_div_rn_f64_full:
[C---:B------:R-:W-:Y:S01]  /*15a0*/  FSETP.GEU.AND P0, PT, |R15|.reuse, 1.469367938527859385e-39, PT ;  /* 0x001000000f00780b */ /* 0x040fe20003f0e200 */
[----:B------:R-:W-:Y:S01]  /*15b0*/  IMAD.MOV.U32 R24, RZ, RZ, 0x1 ;  /* 0x00000001ff187424 */ /* 0x000fe200078e00ff */
[----:B------:R-:W-:Y:S01]  /*15c0*/  LOP3.LUT R12, R15, 0x800fffff, RZ, 0xc0, !PT ;  /* 0x800fffff0f0c7812 */ /* 0x000fe200078ec0ff */
[----:B------:R-:W-:Y:S01]  /*15d0*/  BSSY.RECONVERGENT B1, `(.L_x_34) ;  /* 0x0000054000017945 */ /* 0x000fe20003800200 */
[C---:B------:R-:W-:Y:S02]  /*15e0*/  FSETP.GEU.AND P2, PT, |R23|.reuse, 1.469367938527859385e-39, PT ;  /* 0x001000001700780b */ /* 0x040fe40003f4e200 */
[----:B------:R-:W-:Y:S02]  /*15f0*/  LOP3.LUT R13, R12, 0x3ff00000, RZ, 0xfc, !PT ;  /* 0x3ff000000c0d7812 */ /* 0x000fe400078efcff */
[----:B------:R-:W-:Y:S02]  /*1600*/  MOV R12, R14 ;  /* 0x0000000e000c7202 */ /* 0x000fe40000000f00 */
[----:B------:R-:W-:-:S02]  /*1610*/  LOP3.LUT R38, R23, 0x7ff00000, RZ, 0xc0, !PT ;  /* 0x7ff0000017267812 */ /* 0x000fc400078ec0ff */
[----:B------:R-:W-:Y:S01]  /*1620*/  MOV R40, 0x1ca00000 ;  /* 0x1ca0000000287802 */ /* 0x000fe20000000f00 */
[----:B------:R-:W-:Y:S01]  /*1630*/  @!P0 DMUL R12, R14, 8.98846567431157953865e+307 ;  /* 0x7fe000000e0c8828 */ /* 0x000fe20000000000 */
[----:B------:R-:W-:-:S03]  /*1640*/  LOP3.LUT R41, R15, 0x7ff00000, RZ, 0xc0, !PT ;  /* 0x7ff000000f297812 */ /* 0x000fc600078ec0ff */
[----:B------:R-:W-:Y:S02]  /*1650*/  @!P2 LOP3.LUT R27, R15, 0x7ff00000, RZ, 0xc0, !PT ;  /* 0x7ff000000f1ba812 */ /* 0x000fe400078ec0ff */
[----:B------:R-:W0:Y:S01]  /*1660*/  MUFU.RCP64H R25, R13 ;  /* 0x0000000d00197308 */ /* 0x000e220000001800 */
[C---:B------:R-:W-:Y:S02]  /*1670*/  ISETP.GE.U32.AND P1, PT, R38.reuse, R41, PT ;  /* 0x000000292600720c */ /* 0x040fe40003f26070 */
[----:B------:R-:W-:Y:S02]  /*1680*/  @!P2 ISETP.GE.U32.AND P3, PT, R38, R27, PT ;  /* 0x0000001b2600a20c */ /* 0x000fe40003f66070 */
[----:B------:R-:W-:Y:S02]  /*1690*/  @!P2 MOV R30, RZ ;  /* 0x000000ff001ea202 */ /* 0x000fe40000000f00 */
[----:B------:R-:W-:Y:S02]  /*16a0*/  @!P2 SEL R27, R40, 0x63400000, !P3 ;  /* 0x63400000281ba807 */ /* 0x000fe40005800000 */
[----:B------:R-:W-:Y:S01]  /*16b0*/  @!P0 LOP3.LUT R41, R13, 0x7ff00000, RZ, 0xc0, !PT ;  /* 0x7ff000000d298812 */ /* 0x000fe200078ec0ff */
[----:B0-----:R-:W-:-:S08]  /*16c0*/  DFMA R28, R24, -R12, 1 ;  /* 0x3ff00000181c742b */ /* 0x001fd0000000080c */
[----:B------:R-:W-:-:S08]  /*16d0*/  DFMA R28, R28, R28, R28 ;  /* 0x0000001c1c1c722b */ /* 0x000fd0000000001c */
[----:B------:R-:W-:Y:S01]  /*16e0*/  DFMA R28, R24, R28, R24 ;  /* 0x0000001c181c722b */ /* 0x000fe20000000018 */
[--C-:B------:R-:W-:Y:S02]  /*16f0*/  @!P2 LOP3.LUT R24, R27, 0x80000000, R23.reuse, 0xf8, !PT ;  /* 0x800000001b18a812 */ /* 0x100fe400078ef817 */
[----:B------:R-:W-:Y:S02]  /*1700*/  SEL R25, R40, 0x63400000, !P1 ;  /* 0x6340000028197807 */ /* 0x000fe40004800000 */
[----:B------:R-:W-:Y:S01]  /*1710*/  @!P2 LOP3.LUT R31, R24, 0x100000, RZ, 0xfc, !PT ;  /* 0x00100000181fa812 */ /* 0x000fe200078efcff */
[----:B------:R-:W-:Y:S02]  /*1720*/  IMAD.MOV.U32 R24, RZ, RZ, R22 ;  /* 0x000000ffff187224 */ /* 0x000fe400078e0016 */
[----:B------:R-:W-:Y:S01]  /*1730*/  DFMA R26, R28, -R12, 1 ;  /* 0x3ff000001c1a742b */ /* 0x000fe2000000080c */
[----:B------:R-:W-:-:S06]  /*1740*/  LOP3.LUT R25, R25, 0x800fffff, R23, 0xf8, !PT ;  /* 0x800fffff19197812 */ /* 0x000fcc00078ef817 */
[----:B------:R-:W-:Y:S02]  /*1750*/  @!P2 DFMA R24, R24, 2, -R30 ;  /* 0x400000001818a82b */ /* 0x000fe4000000081e */
[----:B------:R-:W-:-:S08]  /*1760*/  DFMA R26, R28, R26, R28 ;  /* 0x0000001a1c1a722b */ /* 0x000fd0000000001c */
[----:B------:R-:W-:-:S08]  /*1770*/  DMUL R28, R26, R24 ;  /* 0x000000181a1c7228 */ /* 0x000fd00000000000 */
[----:B------:R-:W-:-:S08]  /*1780*/  DFMA R30, R28, -R12, R24 ;  /* 0x8000000c1c1e722b */ /* 0x000fd00000000018 */
[----:B------:R-:W-:Y:S01]  /*1790*/  DFMA R30, R26, R30, R28 ;  /* 0x0000001e1a1e722b */ /* 0x000fe2000000001c */
[----:B------:R-:W-:Y:S01]  /*17a0*/  IMAD.MOV.U32 R26, RZ, RZ, R38 ;  /* 0x000000ffff1a7224 */ /* 0x000fe200078e0026 */
[----:B------:R-:W-:-:S04]  /*17b0*/  @!P2 LOP3.LUT R26, R25, 0x7ff00000, RZ, 0xc0, !PT ;  /* 0x7ff00000191aa812 */ /* 0x000fc800078ec0ff */
[----:B------:R-:W-:-:S04]  /*17c0*/  IADD3 R27, PT, PT, R26, -0x1, RZ ;  /* 0xffffffff1a1b7810 */ /* 0x000fc80007ffe0ff */
[----:B------:R-:W-:Y:S01]  /*17d0*/  ISETP.GT.U32.AND P0, PT, R27, 0x7feffffe, PT ;  /* 0x7feffffe1b00780c */ /* 0x000fe20003f04070 */
[----:B------:R-:W-:-:S05]  /*17e0*/  VIADD R27, R41, 0xffffffff ;  /* 0xffffffff291b7836 */ /* 0x000fca0000000000 */
[----:B------:R-:W-:-:S13]  /*17f0*/  ISETP.GT.U32.OR P0, PT, R27, 0x7feffffe, P0 ;  /* 0x7feffffe1b00780c */ /* 0x000fda0000704470 */
[----:B------:R-:W-:Y:S05]  /*1800*/  @P0 BRA `(.L_x_35) ;  /* 0x00000000006c0947 */ /* 0x000fea0003800000 */
[----:B------:R-:W-:-:S04]  /*1810*/  LOP3.LUT R23, R15, 0x7ff00000, RZ, 0xc0, !PT ;  /* 0x7ff000000f177812 */ /* 0x000fc800078ec0ff */
[CC--:B------:R-:W-:Y:S02]  /*1820*/  VIADDMNMX R22, R38.reuse, -R23.reuse, 0xb9600000, !PT ;  /* 0xb960000026167446 */ /* 0x0c0fe40007800917 */
[----:B------:R-:W-:Y:S02]  /*1830*/  ISETP.GE.U32.AND P0, PT, R38, R23, PT ;  /* 0x000000172600720c */ /* 0x000fe40003f06070 */
[----:B------:R-:W-:Y:S02]  /*1840*/  VIMNMX R22, PT, PT, R22, 0x46a00000, PT ;  /* 0x46a0000016167848 */ /* 0x000fe40003fe0100 */
[----:B------:R-:W-:-:S04]  /*1850*/  SEL R23, R40, 0x63400000, !P0 ;  /* 0x6340000028177807 */ /* 0x000fc80004000000 */
[----:B------:R-:W-:Y:S02]  /*1860*/  IADD3 R26, PT, PT, -R23, R22, RZ ;  /* 0x00000016171a7210 */ /* 0x000fe40007ffe1ff */
[----:B------:R-:W-:-:S03]  /*1870*/  MOV R22, RZ ;  /* 0x000000ff00167202 */ /* 0x000fc60000000f00 */
[----:B------:R-:W-:-:S06]  /*1880*/  VIADD R23, R26, 0x7fe00000 ;  /* 0x7fe000001a177836 */ /* 0x000fcc0000000000 */
[----:B------:R-:W-:-:S10]  /*1890*/  DMUL R28, R30, R22 ;  /* 0x000000161e1c7228 */ /* 0x000fd40000000000 */
[----:B------:R-:W-:-:S13]  /*18a0*/  FSETP.GTU.AND P0, PT, |R29|, 1.469367938527859385e-39, PT ;  /* 0x001000001d00780b */ /* 0x000fda0003f0c200 */
[----:B------:R-:W-:Y:S05]  /*18b0*/  @P0 BRA `(.L_x_36) ;  /* 0x0000000000940947 */ /* 0x000fea0003800000 */
[----:B------:R-:W-:Y:S01]  /*18c0*/  DFMA R12, R30, -R12, R24 ;  /* 0x8000000c1e0c722b */ /* 0x000fe20000000018 */
[----:B------:R-:W-:-:S09]  /*18d0*/  IMAD.MOV.U32 R22, RZ, RZ, RZ ;  /* 0x000000ffff167224 */ /* 0x000fd200078e00ff */
[C---:B------:R-:W-:Y:S02]  /*18e0*/  FSETP.NEU.AND P0, PT, R13.reuse, RZ, PT ;  /* 0x000000ff0d00720b */ /* 0x040fe40003f0d000 */
[----:B------:R-:W-:-:S04]  /*18f0*/  LOP3.LUT R15, R13, 0x80000000, R15, 0x48, !PT ;  /* 0x800000000d0f7812 */ /* 0x000fc800078e480f */
[----:B------:R-:W-:-:S07]  /*1900*/  LOP3.LUT R23, R15, R23, RZ, 0xfc, !PT ;  /* 0x000000170f177212 */ /* 0x000fce00078efcff */
[----:B------:R-:W-:Y:S05]  /*1910*/  @!P0 BRA `(.L_x_36) ;  /* 0x00000000007c8947 */ /* 0x000fea0003800000 */
[----:B------:R-:W-:Y:S01]  /*1920*/  IADD3 R13, PT, PT, -R26, RZ, RZ ;  /* 0x000000ff1a0d7210 */ /* 0x000fe20007ffe1ff */
[----:B------:R-:W-:Y:S01]  /*1930*/  IMAD.MOV.U32 R12, RZ, RZ, RZ ;  /* 0x000000ffff0c7224 */ /* 0x000fe200078e00ff */
[----:B------:R-:W-:-:S05]  /*1940*/  DMUL.RP R22, R30, R22 ;  /* 0x000000161e167228 */ /* 0x000fca0000008000 */
[----:B------:R-:W-:-:S05]  /*1950*/  DFMA R12, R28, -R12, R30 ;  /* 0x8000000c1c0c722b */ /* 0x000fca000000001e */
[----:B------:R-:W-:Y:S02]  /*1960*/  LOP3.LUT R15, R23, R15, RZ, 0x3c, !PT ;  /* 0x0000000f170f7212 */ /* 0x000fe400078e3cff */
[----:B------:R-:W-:-:S04]  /*1970*/  IADD3 R12, PT, PT, -R26, -0x43300000, RZ ;  /* 0xbcd000001a0c7810 */ /* 0x000fc80007ffe1ff */
[----:B------:R-:W-:-:S04]  /*1980*/  FSETP.NEU.AND P0, PT, |R13|, R12, PT ;  /* 0x0000000c0d00720b */ /* 0x000fc80003f0d200 */
[----:B------:R-:W-:Y:S02]  /*1990*/  FSEL R28, R22, R28, !P0 ;  /* 0x0000001c161c7208 */ /* 0x000fe40004000000 */
[----:B------:R-:W-:Y:S01]  /*19a0*/  FSEL R29, R15, R29, !P0 ;  /* 0x0000001d0f1d7208 */ /* 0x000fe20004000000 */
[----:B------:R-:W-:Y:S06]  /*19b0*/  BRA `(.L_x_36) ;  /* 0x0000000000547947 */ /* 0x000fec0003800000 */
.L_x_35:
[----:B------:R-:W-:-:S14]  /*19c0*/  DSETP.NAN.AND P0, PT, R22, R22, PT ;  /* 0x000000161600722a */ /* 0x000fdc0003f08000 */
[----:B------:R-:W-:Y:S05]  /*19d0*/  @P0 BRA `(.L_x_37) ;  /* 0x0000000000440947 */ /* 0x000fea0003800000 */
[----:B------:R-:W-:-:S14]  /*19e0*/  DSETP.NAN.AND P0, PT, R14, R14, PT ;  /* 0x0000000e0e00722a */ /* 0x000fdc0003f08000 */
[----:B------:R-:W-:Y:S05]  /*19f0*/  @P0 BRA `(.L_x_38) ;  /* 0x0000000000300947 */ /* 0x000fea0003800000 */
[----:B------:R-:W-:Y:S01]  /*1a00*/  ISETP.NE.AND P0, PT, R26, R41, PT ;  /* 0x000000291a00720c */ /* 0x000fe20003f05270 */
[----:B------:R-:W-:Y:S01]  /*1a10*/  IMAD.MOV.U32 R29, RZ, RZ, -0x80000 ;  /* 0xfff80000ff1d7424 */ /* 0x000fe200078e00ff */
[----:B------:R-:W-:-:S11]  /*1a20*/  MOV R28, 0x0 ;  /* 0x00000000001c7802 */ /* 0x000fd60000000f00 */
[----:B------:R-:W-:Y:S05]  /*1a30*/  @!P0 BRA `(.L_x_36) ;  /* 0x0000000000348947 */ /* 0x000fea0003800000 */
[----:B------:R-:W-:Y:S02]  /*1a40*/  ISETP.NE.AND P0, PT, R26, 0x7ff00000, PT ;  /* 0x7ff000001a00780c */ /* 0x000fe40003f05270 */
[----:B------:R-:W-:Y:S02]  /*1a50*/  LOP3.LUT R29, R23, 0x80000000, R15, 0x48, !PT ;  /* 0x80000000171d7812 */ /* 0x000fe400078e480f */
[----:B------:R-:W-:-:S13]  /*1a60*/  ISETP.EQ.OR P0, PT, R41, RZ, !P0 ;  /* 0x000000ff2900720c */ /* 0x000fda0004702670 */
[----:B------:R-:W-:Y:S02]  /*1a70*/  @P0 LOP3.LUT R12, R29, 0x7ff00000, RZ, 0xfc, !PT ;  /* 0x7ff000001d0c0812 */ /* 0x000fe400078efcff */
[----:B------:R-:W-:Y:S01]  /*1a80*/  @!P0 MOV R28, RZ ;  /* 0x000000ff001c8202 */ /* 0x000fe20000000f00 */
[----:B------:R-:W-:Y:S01]  /*1a90*/  @P0 IMAD.MOV.U32 R28, RZ, RZ, RZ ;  /* 0x000000ffff1c0224 */ /* 0x000fe200078e00ff */
[----:B------:R-:W-:Y:S01]  /*1aa0*/  @P0 MOV R29, R12 ;  /* 0x0000000c001d0202 */ /* 0x000fe20000000f00 */
[----:B------:R-:W-:Y:S06]  /*1ab0*/  BRA `(.L_x_36) ;  /* 0x0000000000147947 */ /* 0x000fec0003800000 */
.L_x_38:
[----:B------:R-:W-:Y:S01]  /*1ac0*/  LOP3.LUT R29, R15, 0x80000, RZ, 0xfc, !PT ;  /* 0x000800000f1d7812 */ /* 0x000fe200078efcff */
[----:B------:R-:W-:Y:S01]  /*1ad0*/  IMAD.MOV.U32 R28, RZ, RZ, R14 ;  /* 0x000000ffff1c7224 */ /* 0x000fe200078e000e */
[----:B------:R-:W-:Y:S06]  /*1ae0*/  BRA `(.L_x_36) ;  /* 0x0000000000087947 */ /* 0x000fec0003800000 */
.L_x_37:
[----:B------:R-:W-:Y:S02]  /*1af0*/  LOP3.LUT R29, R23, 0x80000, RZ, 0xfc, !PT ;  /* 0x00080000171d7812 */ /* 0x000fe400078efcff */
[----:B------:R-:W-:-:S07]  /*1b00*/  MOV R28, R22 ;  /* 0x00000016001c7202 */ /* 0x000fce0000000f00 */
.L_x_36:
[----:B------:R-:W-:Y:S05]  /*1b10*/  BSYNC.RECONVERGENT B1 ;  /* 0x0000000000017941 */ /* 0x000fea0003800200 */
.L_x_34:
[----:B------:R-:W-:Y:S02]  /*1b20*/  HFMA2 R13, -RZ, RZ, 0, 0 ;  /* 0x00000000ff0d7431 */ /* 0x000fe400000001ff */
[----:B------:R-:W-:Y:S01]  /*1b30*/  IMAD.MOV.U32 R12, RZ, RZ, R36 ;  /* 0x000000ffff0c7224 */ /* 0x000fe200078e0024 */
[----:B------:R-:W-:Y:S01]  /*1b40*/  MOV R15, R29 ;  /* 0x0000001d000f7202 */ /* 0x000fe20000000f00 */
[----:B------:R-:W-:Y:S02]  /*1b50*/  IMAD.MOV.U32 R14, RZ, RZ, R28 ;  /* 0x000000ffff0e7224 */ /* 0x000fe400078e001c */
[----:B------:R-:W-:Y:S05]  /*1b60*/  RET.REL.NODEC R12 `(_Z4calcPfS_ii) ;  /* 0xffffffe40c247950 */ /* 0x000fea0003c3ffff */
        .weak           $__internal_1_$__cuda_sm20_sqrt_rn_f32_slowpath
        .type           $__internal_1_$__cuda_sm20_sqrt_rn_f32_slowpath,@function
        .size           $__internal_1_$__cuda_sm20_sqrt_rn_f32_slowpath,($__internal_2_$__cuda_sm3x_div_rn_noftz_f32_slowpath - $__internal_1_$__cuda_sm20_sqrt_rn_f32_slowpath)
$__internal_1_$__cuda_sm20_sqrt_rn_f32_slowpath:
[----:B------:R-:W-:-:S13]  /*1b70*/  LOP3.LUT P0, RZ, R12, 0x7fffffff, RZ, 0xc0, !PT ;  /* 0x7fffffff0cff7812 */ /* 0x000fda000780c0ff */
[----:B------:R-:W-:Y:S01]  /*1b80*/  @!P0 IMAD.MOV.U32 R13, RZ, RZ, R12 ;  /* 0x000000ffff0d8224 */ /* 0x000fe200078e000c */
[----:B------:R-:W-:Y:S06]  /*1b90*/  @!P0 BRA `(.L_x_39) ;  /* 0x0000000000408947 */ /* 0x000fec0003800000 */
[----:B------:R-:W-:-:S13]  /*1ba0*/  FSETP.GEU.FTZ.AND P0, PT, R12, RZ, PT ;  /* 0x000000ff0c00720b */ /* 0x000fda0003f1e000 */
[----:B------:R-:W-:Y:S01]  /*1bb0*/  @!P0 MOV R13, 0x7fffffff ;  /* 0x7fffffff000d8802 */ /* 0x000fe20000000f00 */
[----:B------:R-:W-:Y:S06]  /*1bc0*/  @!P0 BRA `(.L_x_39) ;  /* 0x0000000000348947 */ /* 0x000fec0003800000 */
[----:B------:R-:W-:-:S13]  /*1bd0*/  FSETP.GTU.FTZ.AND P0, PT, |R12|, +INF , PT ;  /* 0x7f8000000c00780b */ /* 0x000fda0003f1c200 */
[----:B------:R-:W-:Y:S01]  /*1be0*/  @P0 FADD.FTZ R13, R12, 1 ;  /* 0x3f8000000c0d0421 */ /* 0x000fe20000010000 */
[----:B------:R-:W-:Y:S06]  /*1bf0*/  @P0 BRA `(.L_x_39) ;  /* 0x0000000000280947 */ /* 0x000fec0003800000 */
[----:B------:R-:W-:-:S13]  /*1c00*/  FSETP.NEU.FTZ.AND P0, PT, |R12|, +INF , PT ;  /* 0x7f8000000c00780b */ /* 0x000fda0003f1d200 */
[----:B------:R-:W-:-:S04]  /*1c10*/  @P0 FFMA R14, R12, 1.84467440737095516160e+19, RZ ;  /* 0x5f8000000c0e0823 */ /* 0x000fc800000000ff */
[----:B------:R-:W0:Y:S02]  /*1c20*/  @P0 MUFU.RSQ R13, R14 ;  /* 0x0000000e000d0308 */ /* 0x000e240000001400 */
[----:B0-----:R-:W-:Y:S01]  /*1c30*/  @P0 FMUL.FTZ R15, R14, R13 ;  /* 0x0000000d0e0f0220 */ /* 0x001fe20000410000 */
[----:B------:R-:W-:Y:S01]  /*1c40*/  @P0 FMUL.FTZ R23, R13, 0.5 ;  /* 0x3f0000000d170820 */ /* 0x000fe20000410000 */
[----:B------:R-:W-:Y:S02]  /*1c50*/  @!P0 IMAD.MOV.U32 R13, RZ, RZ, R12 ;  /* 0x000000ffff0d8224 */ /* 0x000fe400078e000c */
[----:B------:R-:W-:-:S04]  /*1c60*/  @P0 FADD.FTZ R22, -R15, -RZ ;  /* 0x800000ff0f160221 */ /* 0x000fc80000010100 */
[----:B------:R-:W-:-:S04]  /*1c70*/  @P0 FFMA R22, R15, R22, R14 ;  /* 0x000000160f160223 */ /* 0x000fc8000000000e */
[----:B------:R-:W-:-:S04]  /*1c80*/  @P0 FFMA R22, R22, R23, R15 ;  /* 0x0000001716160223 */ /* 0x000fc8000000000f */
[----:B------:R-:W-:-:S07]  /*1c90*/  @P0 FMUL.FTZ R13, R22, 2.3283064365386962891e-10 ;  /* 0x2f800000160d0820 */ /* 0x000fce0000410000 */
.L_x_39:
[----:B------:R-:W-:Y:S01]  /*1ca0*/  MOV R43, R13 ;  /* 0x0000000d002b7202 */ /* 0x000fe20000000f00 */
[----:B------:R-:W-:Y:S02]  /*1cb0*/  HFMA2 R13, -RZ, RZ, 0, 0 ;  /* 0x00000000ff0d7431 */ /* 0x000fe400000001ff */
[----:B------:R-:W-:-:S04]  /*1cc0*/  IMAD.MOV.U32 R12, RZ, RZ, R24 ;  /* 0x000000ffff0c7224 */ /* 0x000fc800078e0018 */
[----:B------:R-:W-:Y:S05]  /*1cd0*/  RET.REL.NODEC R12 `(_Z4calcPfS_ii) ;  /* 0xffffffe00cc87950 */ /* 0x000fea0003c3ffff */
        .weak           $__internal_2_$__cuda_sm3x_div_rn_noftz_f32_slowpath
        .type           $__internal_2_$__cuda_sm3x_div_rn_noftz_f32_slowpath,@function
        .size           $__internal_2_$__cuda_sm3x_div_rn_noftz_f32_slowpath,(.L_x_54 - $__internal_2_$__cuda_sm3x_div_rn_noftz_f32_slowpath)
$__internal_2_$__cuda_sm3x_div_rn_noftz_f32_slowpath:
[--C-:B------:R-:W-:Y:S01]  /*1ce0*/  SHF.R.U32.HI R13, RZ, 0x17, R43.reuse ;  /* 0x00000017ff0d7819 */ /* 0x100fe2000001162b */
[----:B------:R-:W-:Y:S01]  /*1cf0*/  BSSY.RECONVERGENT B0, `(.L_x_40) ;  /* 0x0000063000007945 */ /* 0x000fe20003800200 */
[----:B------:R-:W-:Y:S01]  /*1d00*/  SHF.R.U32.HI R22, RZ, 0x17, R12 ;  /* 0x00000017ff167819 */ /* 0x000fe2000001160c */
[----:B------:R-:W-:Y:S01]  /*1d10*/  IMAD.MOV.U32 R25, RZ, RZ, R43 ;  /* 0x000000ffff197224 */ /* 0x000fe200078e002b */
[----:B------:R-:W-:Y:S02]  /*1d20*/  LOP3.LUT R13, R13, 0xff, RZ, 0xc0, !PT ;  /* 0x000000ff0d0d7812 */ /* 0x000fe400078ec0ff */
[----:B------:R-:W-:-:S03]  /*1d30*/  LOP3.LUT R26, R22, 0xff, RZ, 0xc0, !PT ;  /* 0x000000ff161a7812 */ /* 0x000fc600078ec0ff */
[----:B------:R-:W-:Y:S01]  /*1d40*/  VIADD R27, R13, 0xffffffff ;  /* 0xffffffff0d1b7836 */ /* 0x000fe20000000000 */
[----:B------:R-:W-:-:S04]  /*1d50*/  IADD3 R24, PT, PT, R26, -0x1, RZ ;  /* 0xffffffff1a187810 */ /* 0x000fc80007ffe0ff */
[----:B------:R-:W-:-:S04]  /*1d60*/  ISETP.GT.U32.AND P0, PT, R27, 0xfd, PT ;  /* 0x000000fd1b00780c */ /* 0x000fc80003f04070 */
[----:B------:R-:W-:-:S13]  /*1d70*/  ISETP.GT.U32.OR P0, PT, R24, 0xfd, P0 ;  /* 0x000000fd1800780c */ /* 0x000fda0000704470 */
[----:B------:R-:W-:Y:S01]  /*1d80*/  @!P0 MOV R22, RZ ;  /* 0x000000ff00168202 */ /* 0x000fe20000000f00 */
[----:B------:R-:W-:Y:S06]  /*1d90*/  @!P0 BRA `(.L_x_41) ;  /* 0x00000000005c8947 */ /* 0x000fec0003800000 */
[----:B------:R-:W-:Y:S02]  /*1da0*/  FSETP.GTU.FTZ.AND P0, PT, |R12|, +INF , PT ;  /* 0x7f8000000c00780b */ /* 0x000fe40003f1c200 */
[----:B------:R-:W-:-:S04]  /*1db0*/  FSETP.GTU.FTZ.AND P1, PT, |R43|, +INF , PT ;  /* 0x7f8000002b00780b */ /* 0x000fc80003f3c200 */
[----:B------:R-:W-:-:S13]  /*1dc0*/  PLOP3.LUT P0, PT, P0, P1, PT, 0xf8, 0x8f ;  /* 0x00000000008f781c */ /* 0x000fda0000703f70 */
[----:B------:R-:W-:Y:S05]  /*1dd0*/  @P0 BRA `(.L_x_42) ;  /* 0x00000004004c0947 */ /* 0x000fea0003800000 */
[----:B------:R-:W-:-:S13]  /*1de0*/  LOP3.LUT P0, RZ, R25, 0x7fffffff, R12, 0xc8, !PT ;  /* 0x7fffffff19ff7812 */ /* 0x000fda000780c80c */
[----:B------:R-:W-:Y:S05]  /*1df0*/  @!P0 BRA `(.L_x_43) ;  /* 0x00000004003c8947 */ /* 0x000fea0003800000 */
[C---:B------:R-:W-:Y:S02]  /*1e00*/  FSETP.NEU.FTZ.AND P1, PT, |R12|.reuse, +INF , PT ;  /* 0x7f8000000c00780b */ /* 0x040fe40003f3d200 */
[----:B------:R-:W-:Y:S02]  /*1e10*/  FSETP.NEU.FTZ.AND P2, PT, |R43|, +INF , PT ;  /* 0x7f8000002b00780b */ /* 0x000fe40003f5d200 */
[----:B------:R-:W-:-:S11]  /*1e20*/  FSETP.NEU.FTZ.AND P0, PT, |R12|, +INF , PT ;  /* 0x7f8000000c00780b */ /* 0x000fd60003f1d200 */
[----:B------:R-:W-:Y:S05]  /*1e30*/  @!P2 BRA !P1, `(.L_x_43) ;  /* 0x00000004002ca947 */ /* 0x000fea0004800000 */
[----:B------:R-:W-:-:S04]  /*1e40*/  LOP3.LUT P1, RZ, R12, 0x7fffffff, RZ, 0xc0, !PT ;  /* 0x7fffffff0cff7812 */ /* 0x000fc8000782c0ff */
[----:B------:R-:W-:-:S13]  /*1e50*/  PLOP3.LUT P1, PT, P2, P1, PT, 0x2f, 0xf2 ;  /* 0x0000000000f2781c */ /* 0x000fda0001722577 */
[----:B------:R-:W-:Y:S05]  /*1e60*/  @P1 BRA `(.L_x_44) ;  /* 0x0000000400181947 */ /* 0x000fea0003800000 */
[----:B------:R-:W-:-:S04]  /*1e70*/  LOP3.LUT P1, RZ, R25, 0x7fffffff, RZ, 0xc0, !PT ;  /* 0x7fffffff19ff7812 */ /* 0x000fc8000782c0ff */
[----:B------:R-:W-:-:S13]  /*1e80*/  PLOP3.LUT P0, PT, P0, P1, PT, 0x2f, 0xf2 ;  /* 0x0000000000f2781c */ /* 0x000fda0000702577 */
[----:B------:R-:W-:Y:S05]  /*1e90*/  @P0 BRA `(.L_x_45) ;  /* 0x0000000400000947 */ /* 0x000fea0003800000 */
[----:B------:R-:W-:Y:S02]  /*1ea0*/  ISETP.GE.AND P0, PT, R24, RZ, PT ;  /* 0x000000ff1800720c */ /* 0x000fe40003f06270 */
[----:B------:R-:W-:-:S11]  /*1eb0*/  ISETP.GE.AND P1, PT, R27, RZ, PT ;  /* 0x000000ff1b00720c */ /* 0x000fd60003f26270 */
[----:B------:R-:W-:Y:S01]  /*1ec0*/  @P0 IMAD.MOV.U32 R22, RZ, RZ, RZ ;  /* 0x000000ffff160224 */ /* 0x000fe200078e00ff */
[----:B------:R-:W-:Y:S01]  /*1ed0*/  @!P0 MOV R22, 0xffffffc0 ;  /* 0xffffffc000168802 */ /* 0x000fe20000000f00 */
[----:B------:R-:W-:Y:S01]  /*1ee0*/  @!P0 FFMA R12, R12, 1.84467440737095516160e+19, RZ ;  /* 0x5f8000000c0c8823 */ /* 0x000fe200000000ff */
[----:B------:R-:W-:-:S03]  /*1ef0*/  @!P1 FFMA R25, R43, 1.84467440737095516160e+19, RZ ;  /* 0x5f8000002b199823 */ /* 0x000fc600000000ff */
[----:B------:R-:W-:-:S07]  /*1f00*/  @!P1 VIADD R22, R22, 0x40 ;  /* 0x0000004016169836 */ /* 0x000fce0000000000 */
.L_x_41:
[----:B------:R-:W-:Y:S01]  /*1f10*/  LEA R24, R13, 0xc0800000, 0x17 ;  /* 0xc08000000d187811 */ /* 0x000fe200078eb8ff */
[----:B------:R-:W-:Y:S03]  /*1f20*/  BSSY.RECONVERGENT B1, `(.L_x_46) ;  /* 0x0000036000017945 */ /* 0x000fe60003800200 */
[----:B------:R-:W-:Y:S01]  /*1f30*/  IADD3 R28, PT, PT, -R24, R25, RZ ;  /* 0x00000019181c7210 */ /* 0x000fe20007ffe1ff */
[----:B------:R-:W-:-:S03]  /*1f40*/  VIADD R24, R26, 0xffffff81 ;  /* 0xffffff811a187836 */ /* 0x000fc60000000000 */
[----:B------:R-:W0:Y:S01]  /*1f50*/  MUFU.RCP R25, R28 ;  /* 0x0000001c00197308 */ /* 0x000e220000001000 */
[----:B------:R-:W-:Y:S01]  /*1f60*/  FADD.FTZ R27, -R28, -RZ ;  /* 0x800000ff1c1b7221 */ /* 0x000fe20000010100 */
[----:B------:R-:W-:-:S03]  /*1f70*/  IMAD R12, R24, -0x800000, R12 ;  /* 0xff800000180c7824 */ /* 0x000fc600078e020c */
[----:B0-----:R-:W-:-:S04]  /*1f80*/  FFMA R26, R25, R27, 1 ;  /* 0x3f800000191a7423 */ /* 0x001fc8000000001b */
[----:B------:R-:W-:-:S04]  /*1f90*/  FFMA R25, R25, R26, R25 ;  /* 0x0000001a19197223 */ /* 0x000fc80000000019 */
[----:B------:R-:W-:-:S04]  /*1fa0*/  FFMA R26, R12, R25, RZ ;  /* 0x000000190c1a7223 */ /* 0x000fc800000000ff */
[----:B------:R-:W-:-:S04]  /*1fb0*/  FFMA R29, R27, R26, R12 ;  /* 0x0000001a1b1d7223 */ /* 0x000fc8000000000c */
[----:B------:R-:W-:Y:S01]  /*1fc0*/  FFMA R26, R25, R29, R26 ;  /* 0x0000001d191a7223 */ /* 0x000fe2000000001a */
[----:B------:R-:W-:-:S03]  /*1fd0*/  IADD3 R29, PT, PT, R24, 0x7f, -R13 ;  /* 0x0000007f181d7810 */ /* 0x000fc60007ffe80d */
[----:B------:R-:W-:Y:S01]  /*1fe0*/  FFMA R27, R27, R26, R12 ;  /* 0x0000001a1b1b7223 */ /* 0x000fe2000000000c */
[----:B------:R-:W-:-:S03]  /*1ff0*/  IADD3 R29, PT, PT, R29, R22, RZ ;  /* 0x000000161d1d7210 */ /* 0x000fc60007ffe0ff */
[----:B------:R-:W-:-:S05]  /*2000*/  FFMA R12, R25, R27, R26 ;  /* 0x0000001b190c7223 */ /* 0x000fca000000001a */
[----:B------:R-:W-:-:S04]  /*2010*/  SHF.R.U32.HI R13, RZ, 0x17, R12 ;  /* 0x00000017ff0d7819 */ /* 0x000fc8000001160c */
[----:B------:R-:W-:-:S05]  /*2020*/  LOP3.LUT R13, R13, 0xff, RZ, 0xc0, !PT ;  /* 0x000000ff0d0d7812 */ /* 0x000fca00078ec0ff */
[----:B------:R-:W-:-:S05]  /*2030*/  IMAD.IADD R24, R13, 0x1, R29 ;  /* 0x000000010d187824 */ /* 0x000fca00078e021d */
[----:B------:R-:W-:-:S04]  /*2040*/  IADD3 R13, PT, PT, R24, -0x1, RZ ;  /* 0xffffffff180d7810 */ /* 0x000fc80007ffe0ff */
[----:B------:R-:W-:-:S13]  /*2050*/  ISETP.GE.U32.AND P0, PT, R13, 0xfe, PT ;  /* 0x000000fe0d00780c */ /* 0x000fda0003f06070 */
[----:B------:R-:W-:Y:S05]  /*2060*/  @!P0 BRA `(.L_x_47) ;  /* 0x0000000000808947 */ /* 0x000fea0003800000 */
[----:B------:R-:W-:-:S13]  /*2070*/  ISETP.GT.AND P0, PT, R24, 0xfe, PT ;  /* 0x000000fe1800780c */ /* 0x000fda0003f04270 */
[----:B------:R-:W-:Y:S05]  /*2080*/  @P0 BRA `(.L_x_48) ;  /* 0x00000000006c0947 */ /* 0x000fea0003800000 */
[----:B------:R-:W-:-:S13]  /*2090*/  ISETP.GE.AND P0, PT, R24, 0x1, PT ;  /* 0x000000011800780c */ /* 0x000fda0003f06270 */
[----:B------:R-:W-:Y:S05]  /*20a0*/  @P0 BRA `(.L_x_49) ;  /* 0x0000000000740947 */ /* 0x000fea0003800000 */
[----:B------:R-:W-:Y:S02]  /*20b0*/  ISETP.GE.AND P0, PT, R24, -0x18, PT ;  /* 0xffffffe81800780c */ /* 0x000fe40003f06270 */
[----:B------:R-:W-:-:S11]  /*20c0*/  LOP3.LUT R12, R12, 0x80000000, RZ, 0xc0, !PT ;  /* 0x800000000c0c7812 */ /* 0x000fd600078ec0ff */
[----:B------:R-:W-:Y:S05]  /*20d0*/  @!P0 BRA `(.L_x_49) ;  /* 0x0000000000688947 */ /* 0x000fea0003800000 */
[-CC-:B------:R-:W-:Y:S01]  /*20e0*/  FFMA.RZ R13, R25, R27.reuse, R26.reuse ;  /* 0x0000001b190d7223 */ /* 0x180fe2000000c01a */
[C---:B------:R-:W-:Y:S02]  /*20f0*/  ISETP.NE.AND P2, PT, R24.reuse, RZ, PT ;  /* 0x000000ff1800720c */ /* 0x040fe40003f45270 */
[C---:B------:R-:W-:Y:S02]  /*2100*/  ISETP.NE.AND P1, PT, R24.reuse, RZ, PT ;  /* 0x000000ff1800720c */ /* 0x040fe40003f25270 */
[----:B------:R-:W-:Y:S01]  /*2110*/  LOP3.LUT R22, R13, 0x7fffff, RZ, 0xc0, !PT ;  /* 0x007fffff0d167812 */ /* 0x000fe200078ec0ff */
[CCC-:B------:R-:W-:Y:S01]  /*2120*/  FFMA.RP R13, R25.reuse, R27.reuse, R26.reuse ;  /* 0x0000001b190d7223 */ /* 0x1c0fe2000000801a */
[----:B------:R-:W-:Y:S01]  /*2130*/  FFMA.RM R26, R25, R27, R26 ;  /* 0x0000001b191a7223 */ /* 0x000fe2000000401a */
[----:B------:R-:W-:Y:S01]  /*2140*/  VIADD R25, R24, 0x20 ;  /* 0x0000002018197836 */ /* 0x000fe20000000000 */
[----:B------:R-:W-:Y:S02]  /*2150*/  LOP3.LUT R22, R22, 0x800000, RZ, 0xfc, !PT ;  /* 0x0080000016167812 */ /* 0x000fe400078efcff */
[----:B------:R-:W-:-:S02]  /*2160*/  IADD3 R24, PT, PT, -R24, RZ, RZ ;  /* 0x000000ff18187210 */ /* 0x000fc40007ffe1ff */
[----:B------:R-:W-:Y:S02]  /*2170*/  SHF.L.U32 R25, R22, R25, RZ ;  /* 0x0000001916197219 */ /* 0x000fe400000006ff */
[----:B------:R-:W-:Y:S02]  /*2180*/  FSETP.NEU.FTZ.AND P0, PT, R13, R26, PT ;  /* 0x0000001a0d00720b */ /* 0x000fe40003f1d000 */
[----:B------:R-:W-:Y:S02]  /*2190*/  SEL R13, R24, RZ, P2 ;  /* 0x000000ff180d7207 */ /* 0x000fe40001000000 */
[----:B------:R-:W-:Y:S02]  /*21a0*/  ISETP.NE.AND P1, PT, R25, RZ, P1 ;  /* 0x000000ff1900720c */ /* 0x000fe40000f25270 */
[----:B------:R-:W-:Y:S02]  /*21b0*/  SHF.R.U32.HI R13, RZ, R13, R22 ;  /* 0x0000000dff0d7219 */ /* 0x000fe40000011616 */
[----:B------:R-:W-:-:S02]  /*21c0*/  PLOP3.LUT P0, PT, P0, P1, PT, 0xf8, 0x8f ;  /* 0x00000000008f781c */ /* 0x000fc40000703f70 */
[----:B------:R-:W-:Y:S02]  /*21d0*/  SHF.R.U32.HI R25, RZ, 0x1, R13 ;  /* 0x00000001ff197819 */ /* 0x000fe4000001160d */
[----:B------:R-:W-:-:S04]  /*21e0*/  SEL R22, RZ, 0x1, !P0 ;  /* 0x00000001ff167807 */ /* 0x000fc80004000000 */
[----:B------:R-:W-:-:S04]  /*21f0*/  LOP3.LUT R22, R22, 0x1, R25, 0xf8, !PT ;  /* 0x0000000116167812 */ /* 0x000fc800078ef819 */
[----:B------:R-:W-:-:S05]  /*2200*/  LOP3.LUT R22, R22, R13, RZ, 0xc0, !PT ;  /* 0x0000000d16167212 */ /* 0x000fca00078ec0ff */
[----:B------:R-:W-:-:S05]  /*2210*/  IMAD.IADD R25, R25, 0x1, R22 ;  /* 0x0000000119197824 */ /* 0x000fca00078e0216 */
[----:B------:R-:W-:Y:S01]  /*2220*/  LOP3.LUT R12, R25, R12, RZ, 0xfc, !PT ;  /* 0x0000000c190c7212 */ /* 0x000fe200078efcff */
[----:B------:R-:W-:Y:S06]  /*2230*/  BRA `(.L_x_49) ;  /* 0x0000000000107947 */ /* 0x000fec0003800000 */
.L_x_48:
[----:B------:R-:W-:-:S04]  /*2240*/  LOP3.LUT R12, R12, 0x80000000, RZ, 0xc0, !PT ;  /* 0x800000000c0c7812 */ /* 0x000fc800078ec0ff */
[----:B------:R-:W-:Y:S01]  /*2250*/  LOP3.LUT R12, R12, 0x7f800000, RZ, 0xfc, !PT ;  /* 0x7f8000000c0c7812 */ /* 0x000fe200078efcff */
[----:B------:R-:W-:Y:S06]  /*2260*/  BRA `(.L_x_49) ;  /* 0x0000000000047947 */ /* 0x000fec0003800000 */
.L_x_47:
[----:B------:R-:W-:-:S07]  /*2270*/  LEA R12, R29, R12, 0x17 ;  /* 0x0000000c1d0c7211 */ /* 0x000fce00078eb8ff */
.L_x_49:
[----:B------:R-:W-:Y:S05]  /*2280*/  BSYNC.RECONVERGENT B1 ;  /* 0x0000000000017941 */ /* 0x000fea0003800200 */
.L_x_46:
[----:B------:R-:W-:Y:S05]  /*2290*/  BRA `(.L_x_50) ;  /* 0x0000000000207947 */ /* 0x000fea0003800000 */
.L_x_45:
[----:B------:R-:W-:-:S04]  /*22a0*/  LOP3.LUT R12, R25, 0x80000000, R12, 0x48, !PT ;  /* 0x80000000190c7812 */ /* 0x000fc800078e480c */
[----:B------:R-:W-:Y:S01]  /*22b0*/  LOP3.LUT R12, R12, 0x7f800000, RZ, 0xfc, !PT ;  /* 0x7f8000000c0c7812 */ /* 0x000fe200078efcff */
[----:B------:R-:W-:Y:S06]  /*22c0*/  BRA `(.L_x_50) ;  /* 0x0000000000147947 */ /* 0x000fec0003800000 */
.L_x_44:
[----:B------:R-:W-:Y:S01]  /*22d0*/  LOP3.LUT R12, R25, 0x80000000, R12, 0x48, !PT ;  /* 0x80000000190c7812 */ /* 0x000fe200078e480c */
[----:B------:R-:W-:Y:S06]  /*22e0*/  BRA `(.L_x_50) ;  /* 0x00000000000c7947 */ /* 0x000fec0003800000 */
.L_x_43:
[----:B------:R-:W0:Y:S01]  /*22f0*/  MUFU.RSQ R12, -QNAN ;  /* 0xffc00000000c7908 */ /* 0x000e220000001400 */
[----:B------:R-:W-:Y:S05]  /*2300*/  BRA `(.L_x_50) ;  /* 0x0000000000047947 */ /* 0x000fea0003800000 */
.L_x_42:
[----:B------:R-:W-:-:S07]  /*2310*/  FADD.FTZ R12, R12, R43 ;  /* 0x0000002b0c0c7221 */ /* 0x000fce0000010000 */
.L_x_50:
[----:B------:R-:W-:Y:S05]  /*2320*/  BSYNC.RECONVERGENT B0 ;  /* 0x0000000000007941 */ /* 0x000fea0003800200 */
.L_x_40:
[----:B0-----:R-:W-:Y:S01]  /*2330*/  IMAD.MOV.U32 R22, RZ, RZ, R12 ;  /* 0x000000ffff167224 */ /* 0x001fe200078e000c */
[----:B------:R-:W-:Y:S01]  /*2340*/  MOV R12, R14 ;  /* 0x0000000e000c7202 */ /* 0x000fe20000000f00 */
[----:B------:R-:W-:-:S04]  /*2350*/  IMAD.MOV.U32 R13, RZ, RZ, 0x0 ;  /* 0x00000000ff0d7424 */ /* 0x000fc800078e00ff */
[----:B------:R-:W-:Y:S05]  /*2360*/  RET.REL.NODEC R12 `(_Z4calcPfS_ii) ;  /* 0xffffffdc0c247950 */ /* 0x000fea0003c3ffff */
.L_x_51:
[----:B------:R-:W-:-:S00]  /*2370*/  BRA `(.L_x_51) ;  /* 0xfffffffc00fc7947 */ /* 0x000fc0000383ffff */
[----:B------:R-:W-:-:S00]  /*2380*/  NOP ;  /* 0x0000000000007918 */ /* 0x000fc00000000000 */
[----:B------:R-:W-:-:S00]  /*2390*/  NOP ;  /* 0x0000000000007918 */ /* 0x000fc00000000000 */
[----:B------:R-:W-:-:S00]  /*23a0*/  NOP ;  /* 0x0000000000007918 */ /* 0x000fc00000000000 */
[----:B------:R-:W-:-:S00]  /*23b0*/  NOP ;  /* 0x0000000000007918 */ /* 0x000fc00000000000 */
[----:B------:R-:W-:-:S00]  /*23c0*/  NOP ;  /* 0x0000000000007918 */ /* 0x000fc00000000000 */
[----:B------:R-:W-:-:S00]  /*23d0*/  NOP ;  /* 0x0000000000007918 */ /* 0x000fc00000000000 */
[----:B------:R-:W-:-:S00]  /*23e0*/  NOP ;  /* 0x0000000000007918 */ /* 0x000fc00000000000 */
[----:B------:R-:W-:-:S00]  /*23f0*/  NOP ;  /* 0x0000000000007918 */ /* 0x000fc00000000000 */
.L_x_54:


//--------------------- .nv.shared._Z4calcPfS_ii  --------------------------
	.section	.nv.shared._Z4calcPfS_ii,"aw",@nobits
	.sectionflags	@""
	.align	4
.nv.shared._Z4calcPfS_ii:
	.zero		6144


//--------------------- .nv.shared.reserved.0     --------------------------
	.section	.nv.shared.reserved.0,"aw",@nobits
	.weak		__nv_reservedSMEM_offset_0_alias
	.size		__nv_reservedSMEM_offset_0_alias, 0, 64
	.other		__nv_reservedSMEM_offset_0_alias,@"STO_CUDA_RESERVED_SHARED STV_DEFAULT"
__nv_reservedSMEM_offset_0_alias:
	.zero		0
	.zero		64


//--------------------- .nv.constant0._Z4calcPfS_ii --------------------------
	.section	.nv.constant0._Z4calcPfS_ii,"a",@progbits
	.sectionflags	@""
	.align	4
.nv.constant0._Z4calcPfS_ii:
	.zero		920


//--------------------- SYMBOLS --------------------------

	.type		.nv.reservedSmem.offset0,@object
	.size		.nv.reservedSmem.offset0,0x4
	.type		.nv.reservedSmem.cap,@object
	.size		.nv.reservedSmem.cap,0x4
